	.target	sm_90a

	.elftype	@"ET_EXEC"


//--------------------- .note.nv.tkinfo           --------------------------
	.section	.note.nv.tkinfo,"",@"SHT_NOTE"
	.sectionflags	@"SHF_NOTE_NV_TKINFO"
	.tkinfo
        /*0018*/ 	.word	0x00000002
        /*0030*/ 	.string	""
        /*0030*/ 	.string	"ptxas"
        /*0030*/ 	.string	"Cuda compilation tools, release 13.0, V13.0.88"
        /*0030*/ 	.string	"Build cuda_13.0.r13.0/compiler.36424714_0"
        /*0030*/ 	.string	"-v  -suppress-debug-info  -lineinfo  -arch sm_90a "



//--------------------- .note.nv.cuinfo           --------------------------
	.section	.note.nv.cuinfo,"",@"SHT_NOTE"
	.sectionflags	@"SHF_NOTE_NV_CUINFO"
        /*0018*/ 	.short	0x0002
        /*001a*/ 	.short	0x005a
        /*001c*/ 	.short	0x0082
	.zero		2


//--------------------- .nv.info                  --------------------------
	.section	.nv.info,"",@"SHT_CUDA_INFO"
	.align	4


	//----- nvinfo : EIATTR_REGCOUNT
	.align		4
        /*0000*/ 	.byte	0x04, 0x2f
        /*0002*/ 	.short	(.L_1 - .L_0)
	.align		4
.L_0:
        /*0004*/ 	.word	index@(matmul_kernel)
        /*0008*/ 	.word	0x00000080


	//----- nvinfo : EIATTR_FRAME_SIZE
	.align		4
.L_1:
        /*000c*/ 	.byte	0x04, 0x11
        /*000e*/ 	.short	(.L_3 - .L_2)
	.align		4
.L_2:
        /*0010*/ 	.word	index@(matmul_kernel)
        /*0014*/ 	.word	0x00000000


	//----- nvinfo : EIATTR_MIN_STACK_SIZE
	.align		4
.L_3:
        /*0018*/ 	.byte	0x04, 0x12
        /*001a*/ 	.short	(.L_5 - .L_4)
	.align		4
.L_4:
        /*001c*/ 	.word	index@(matmul_kernel)
        /*0020*/ 	.word	0x00000000
.L_5:


//--------------------- .nv.compat                --------------------------
	.section	.nv.compat,"",@"SHT_CUDA_COMPAT_INFO"
	.align	4
        /*0000*/ 	.byte	0x02, 0x09, 0x01, 0x00, 0x02, 0x02, 0x04, 0x00, 0x02, 0x05, 0x05, 0x00, 0x03, 0x07, 0x01, 0x01
        /*0010*/ 	.byte	0x02, 0x03, 0x00, 0x00, 0x02, 0x06, 0x01, 0x00, 0x04, 0x0b, 0x08, 0x00, 0x00, 0x00, 0x00, 0x00
        /*0020*/ 	.byte	0x00, 0x00, 0x00, 0x00


//--------------------- .nv.info.matmul_kernel    --------------------------
	.section	.nv.info.matmul_kernel,"",@"SHT_CUDA_INFO"
	.sectionflags	@""
	.align	4


	//----- nvinfo : EIATTR_CUDA_API_VERSION
	.align		4
        /*0000*/ 	.byte	0x04, 0x37
        /*0002*/ 	.short	(.L_7 - .L_6)
.L_6:
        /*0004*/ 	.word	0x00000082


	//----- nvinfo : EIATTR_KPARAM_INFO
	.align		4
.L_7:
        /*0008*/ 	.byte	0x04, 0x17
        /*000a*/ 	.short	(.L_9 - .L_8)
.L_8:
        /*000c*/ 	.word	0x00000000
        /*0010*/ 	.short	0x000d
        /*0012*/ 	.short	0x0048
        /*0014*/ 	.byte	0x00, 0xf4, 0x21, 0x00


	//----- nvinfo : EIATTR_KPARAM_INFO
	.align		4
.L_9:
        /*0018*/ 	.byte	0x04, 0x17
        /*001a*/ 	.short	(.L_11 - .L_10)
.L_10:
        /*001c*/ 	.word	0x00000000
        /*0020*/ 	.short	0x000c
        /*0022*/ 	.short	0x0040
        /*0024*/ 	.byte	0x00, 0xf4, 0x21, 0x00


	//----- nvinfo : EIATTR_KPARAM_INFO
	.align		4
.L_11:
        /*0028*/ 	.byte	0x04, 0x17
        /*002a*/ 	.short	(.L_13 - .L_12)
.L_12:
        /*002c*/ 	.word	0x00000000
        /*0030*/ 	.short	0x000b
        /*0032*/ 	.short	0x0038
        /*0034*/ 	.byte	0x00, 0xf0, 0x11, 0x00


	//----- nvinfo : EIATTR_KPARAM_INFO
	.align		4
.L_13:
        /*0038*/ 	.byte	0x04, 0x17
        /*003a*/ 	.short	(.L_15 - .L_14)
.L_14:
        /*003c*/ 	.word	0x00000000
        /*0040*/ 	.short	0x000a
        /*0042*/ 	.short	0x0034
        /*0044*/ 	.byte	0x00, 0xf0, 0x11, 0x00


	//----- nvinfo : EIATTR_KPARAM_INFO
	.align		4
.L_15:
        /*0048*/ 	.byte	0x04, 0x17
        /*004a*/ 	.short	(.L_17 - .L_16)
.L_16:
        /*004c*/ 	.word	0x00000000
        /*0050*/ 	.short	0x0009
        /*0052*/ 	.short	0x0030
        /*0054*/ 	.byte	0x00, 0xf0, 0x11, 0x00


	//----- nvinfo : EIATTR_KPARAM_INFO
	.align		4
.L_17:
        /*0058*/ 	.byte	0x04, 0x17
        /*005a*/ 	.short	(.L_19 - .L_18)
.L_18:
        /*005c*/ 	.word	0x00000000
        /*0060*/ 	.short	0x0008
        /*0062*/ 	.short	0x002c
        /*0064*/ 	.byte	0x00, 0xf0, 0x11, 0x00


	//----- nvinfo : EIATTR_KPARAM_INFO
	.align		4
.L_19:
        /*0068*/ 	.byte	0x04, 0x17
        /*006a*/ 	.short	(.L_21 - .L_20)
.L_20:
        /*006c*/ 	.word	0x00000000
        /*0070*/ 	.short	0x0007
        /*0072*/ 	.short	0x0028
        /*0074*/ 	.byte	0x00, 0xf0, 0x11, 0x00


	//----- nvinfo : EIATTR_KPARAM_INFO
	.align		4
.L_21:
        /*0078*/ 	.byte	0x04, 0x17
        /*007a*/ 	.short	(.L_23 - .L_22)
.L_22:
        /*007c*/ 	.word	0x00000000
        /*0080*/ 	.short	0x0006
        /*0082*/ 	.short	0x0024
        /*0084*/ 	.byte	0x00, 0xf0, 0x11, 0x00


	//----- nvinfo : EIATTR_KPARAM_INFO
	.align		4
.L_23:
        /*0088*/ 	.byte	0x04, 0x17
        /*008a*/ 	.short	(.L_25 - .L_24)
.L_24:
        /*008c*/ 	.word	0x00000000
        /*0090*/ 	.short	0x0005
        /*0092*/ 	.short	0x0020
        /*0094*/ 	.byte	0x00, 0xf0, 0x11, 0x00


	//----- nvinfo : EIATTR_KPARAM_INFO
	.align		4
.L_25:
        /*0098*/ 	.byte	0x04, 0x17
        /*009a*/ 	.short	(.L_27 - .L_26)
.L_26:
        /*009c*/ 	.word	0x00000000
        /*00a0*/ 	.short	0x0004
        /*00a2*/ 	.short	0x001c
        /*00a4*/ 	.byte	0x00, 0xf0, 0x11, 0x00


	//----- nvinfo : EIATTR_KPARAM_INFO
	.align		4
.L_27:
        /*00a8*/ 	.byte	0x04, 0x17
        /*00aa*/ 	.short	(.L_29 - .L_28)
.L_28:
        /*00ac*/ 	.word	0x00000000
        /*00b0*/ 	.short	0x0003
        /*00b2*/ 	.short	0x0018
        /*00b4*/ 	.byte	0x00, 0xf0, 0x11, 0x00


	//----- nvinfo : EIATTR_KPARAM_INFO
	.align		4
.L_29:
        /*00b8*/ 	.byte	0x04, 0x17
        /*00ba*/ 	.short	(.L_31 - .L_30)
.L_30:
        /*00bc*/ 	.word	0x00000000
        /*00c0*/ 	.short	0x0002
        /*00c2*/ 	.short	0x0010
        /*00c4*/ 	.byte	0x00, 0xf4, 0x21, 0x00


	//----- nvinfo : EIATTR_KPARAM_INFO
	.align		4
.L_31:
        /*00c8*/ 	.byte	0x04, 0x17
        /*00ca*/ 	.short	(.L_33 - .L_32)
.L_32:
        /*00cc*/ 	.word	0x00000000
        /*00d0*/ 	.short	0x0001
        /*00d2*/ 	.short	0x0008
        /*00d4*/ 	.byte	0x00, 0xf4, 0x21, 0x00


	//----- nvinfo : EIATTR_KPARAM_INFO
	.align		4
.L_33:
        /*00d8*/ 	.byte	0x04, 0x17
        /*00da*/ 	.short	(.L_35 - .L_34)
.L_34:
        /*00dc*/ 	.word	0x00000000
        /*00e0*/ 	.short	0x0000
        /*00e2*/ 	.short	0x0000
        /*00e4*/ 	.byte	0x00, 0xf4, 0x21, 0x00


	//----- nvinfo : EIATTR_SPARSE_MMA_MASK
	.align		4
.L_35:
        /*00e8*/ 	.byte	0x03, 0x50
        /*00ea*/ 	.short	0x0000


	//----- nvinfo : EIATTR_MAXREG_COUNT
	.align		4
        /*00ec*/ 	.byte	0x03, 0x1b
        /*00ee*/ 	.short	0x00ff


	//----- nvinfo : EIATTR_NUM_BARRIERS
	.align		4
        /*00f0*/ 	.byte	0x02, 0x4c
        /*00f2*/ 	.byte	0x01
	.zero		1


	//----- nvinfo : EIATTR_MERCURY_ISA_VERSION
	.align		4
        /*00f4*/ 	.byte	0x03, 0x5f
        /*00f6*/ 	.short	0x0101


	//----- nvinfo : EIATTR_EXIT_INSTR_OFFSETS
	.align		4
        /*00f8*/ 	.byte	0x04, 0x1c
        /*00fa*/ 	.short	(.L_37 - .L_36)


	//   ....[0]....
.L_36:
        /*00fc*/ 	.word	0x00003a60


	//   ....[1]....
        /*0100*/ 	.word	0x00003a90


	//----- nvinfo : EIATTR_REQNTID
	.align		4
.L_37:
        /*0104*/ 	.byte	0x04, 0x10
        /*0106*/ 	.short	(.L_39 - .L_38)
.L_38:
        /*0108*/ 	.word	0x00000080
        /*010c*/ 	.word	0x00000001
        /*0110*/ 	.word	0x00000001


	//----- nvinfo : EIATTR_CBANK_PARAM_SIZE
	.align		4
.L_39:
        /*0114*/ 	.byte	0x03, 0x19
        /*0116*/ 	.short	0x0050


	//----- nvinfo : EIATTR_PARAM_CBANK
	.align		4
        /*0118*/ 	.byte	0x04, 0x0a
        /*011a*/ 	.short	(.L_41 - .L_40)
	.align		4
.L_40:
        /*011c*/ 	.word	index@(.nv.constant0.matmul_kernel)
        /*0120*/ 	.short	0x0210
        /*0122*/ 	.short	0x0050


	//----- nvinfo : EIATTR_SW_WAR
	.align		4
.L_41:
        /*0124*/ 	.byte	0x04, 0x36
        /*0126*/ 	.short	(.L_43 - .L_42)
.L_42:
        /*0128*/ 	.word	0x00000008
.L_43:


//--------------------- .nv.callgraph             --------------------------
	.section	.nv.callgraph,"",@"SHT_CUDA_CALLGRAPH"
	.align	4
	.sectionentsize	8
	.align		4
        /*0000*/ 	.word	0x00000000
	.align		4
        /*0004*/ 	.word	0xffffffff
	.align		4
        /*0008*/ 	.word	0x00000000
	.align		4
        /*000c*/ 	.word	0xfffffffe
	.align		4
        /*0010*/ 	.word	0x00000000
	.align		4
        /*0014*/ 	.word	0xfffffffd
	.align		4
        /*0018*/ 	.word	0x00000000
	.align		4
        /*001c*/ 	.word	0xfffffffc


//--------------------- .text.matmul_kernel       --------------------------
	.section	.text.matmul_kernel,"ax",@progbits
	.align	128
        .global         matmul_kernel
        .type           matmul_kernel,@function
        .size           matmul_kernel,(.L_x_3 - matmul_kernel)
        .other          matmul_kernel,@"STO_CUDA_ENTRY STV_DEFAULT"
matmul_kernel:
.text.matmul_kernel:
[----:B------:R-:W-:Y:S08]  /*0000*/  LDC R1, c[0x0][0x28] ;  /* 0x00000a00ff017b82 */ /* 0x000ff00000000800 */
[----:B------:R-:W0:Y:S01]  /*0010*/  LDC.64 R10, c[0x0][0x228] ;  /* 0x00008a00ff0a7b82 */ /* 0x000e220000000a00 */
[----:B------:R-:W1:Y:S01]  /*0020*/  S2R R5, SR_CTAID.X ;  /* 0x0000000000057919 */ /* 0x000e620000002500 */
[----:B------:R-:W-:Y:S01]  /*0030*/  UMOV UR4, 0x400 ;  /* 0x0000040000047882 */ /* 0x000fe20000000000 */
[----:B------:R-:W-:Y:S01]  /*0040*/  ULDC.64 UR14, c[0x0][0x208] ;  /* 0x00008200000e7ab9 */ /* 0x000fe20000000a00 */
[----:B------:R-:W-:Y:S01]  /*0050*/  CS2R R28, SRZ ;  /* 0x00000000001c7805 */ /* 0x000fe2000001ff00 */
[----:B------:R-:W2:Y:S01]  /*0060*/  S2R R18, SR_TID.X ;  /* 0x0000000000127919 */ /* 0x000ea20000002100 */
[----:B------:R-:W-:-:S02]  /*0070*/  CS2R R30, SRZ ;  /* 0x00000000001e7805 */ /* 0x000fc4000001ff00 */
[----:B------:R-:W-:Y:S01]  /*0080*/  CS2R R32, SRZ ;  /* 0x0000000000207805 */ /* 0x000fe2000001ff00 */
[----:B------:R-:W3:Y:S01]  /*0090*/  LDC R92, c[0x0][0x230] ;  /* 0x00008c00ff5c7b82 */ /* 0x000ee20000000800 */
[----:B------:R-:W-:Y:S02]  /*00a0*/  CS2R R34, SRZ ;  /* 0x0000000000227805 */ /* 0x000fe4000001ff00 */
[----:B------:R-:W-:Y:S02]  /*00b0*/  CS2R R40, SRZ ;  /* 0x0000000000287805 */ /* 0x000fe4000001ff00 */
[----:B------:R-:W-:Y:S02]  /*00c0*/  CS2R R42, SRZ ;  /* 0x00000000002a7805 */ /* 0x000fe4000001ff00 */
[----:B------:R-:W-:Y:S02]  /*00d0*/  CS2R R48, SRZ ;  /* 0x0000000000307805 */ /* 0x000fe4000001ff00 */
[----:B------:R-:W-:Y:S01]  /*00e0*/  CS2R R50, SRZ ;  /* 0x0000000000327805 */ /* 0x000fe2000001ff00 */
[----:B------:R-:W4:Y:S01]  /*00f0*/  S2UR UR12, SR_CgaCtaId ;  /* 0x00000000000c79c3 */ /* 0x000f220000008800 */
[----:B0-----:R-:W-:-:S05]  /*0100*/  VIADD R0, R11, 0x3f ;  /* 0x0000003f0b007836 */ /* 0x001fca0000000000 */
[----:B------:R-:W-:Y:S01]  /*0110*/  SHF.R.S32.HI R3, RZ, 0x1f, R0 ;  /* 0x0000001fff037819 */ /* 0x000fe20000011400 */
[----:B---3--:R-:W-:-:S03]  /*0120*/  VIADD R92, R92, 0x1f ;  /* 0x0000001f5c5c7836 */ /* 0x008fc60000000000 */
[----:B------:R-:W-:Y:S02]  /*0130*/  LEA.HI R3, R3, R0, RZ, 0x6 ;  /* 0x0000000003037211 */ /* 0x000fe400078f30ff */
[----:B-1----:R-:W-:Y:S02]  /*0140*/  IABS R8, R5 ;  /* 0x0000000500087213 */ /* 0x002fe40000000000 */
[----:B------:R-:W-:Y:S02]  /*0150*/  SHF.R.S32.HI R4, RZ, 0x6, R3 ;  /* 0x00000006ff047819 */ /* 0x000fe40000011403 */
[----:B--2---:R-:W-:Y:S01]  /*0160*/  SHF.R.U32.HI R16, RZ, 0x6, R18 ;  /* 0x00000006ff107819 */ /* 0x004fe20000011612 */
[----:B----4-:R-:W-:Y:S01]  /*0170*/  ULEA UR12, UR12, UR4, 0x18 ;  /* 0x000000040c0c7291 */ /* 0x010fe2000f8ec03f */
[-C--:B------:R-:W-:Y:S02]  /*0180*/  IABS R7, R4.reuse ;  /* 0x0000000400077213 */ /* 0x080fe40000000000 */
[----:B------:R-:W-:-:S02]  /*0190*/  IABS R12, R4 ;  /* 0x00000004000c7213 */ /* 0x000fc40000000000 */
[----:B------:R-:W0:Y:S01]  /*01a0*/  I2F.RP R0, R7 ;  /* 0x0000000700007306 */ /* 0x000e220000209400 */
[----:B------:R-:W-:-:S07]  /*01b0*/  SGXT.U32 R16, R16, 0x1 ;  /* 0x000000011010781a */ /* 0x000fce0000000000 */
[----:B0-----:R-:W0:Y:S02]  /*01c0*/  MUFU.RCP R0, R0 ;  /* 0x0000000000007308 */ /* 0x001e240000001000 */
[----:B0-----:R-:W-:Y:S02]  /*01d0*/  VIADD R2, R0, 0xffffffe ;  /* 0x0ffffffe00027836 */ /* 0x001fe40000000000 */
[----:B------:R-:W-:-:S04]  /*01e0*/  IMAD.MOV R0, RZ, RZ, -R12 ;  /* 0x000000ffff007224 */ /* 0x000fc800078e0a0c */
[----:B------:R0:W1:Y:S02]  /*01f0*/  F2I.FTZ.U32.TRUNC.NTZ R3, R2 ;  /* 0x0000000200037305 */ /* 0x000064000021f000 */
[----:B0-----:R-:W-:Y:S02]  /*0200*/  IMAD.MOV.U32 R2, RZ, RZ, RZ ;  /* 0x000000ffff027224 */ /* 0x001fe400078e00ff */
[----:B-1----:R-:W-:-:S04]  /*0210*/  IMAD.MOV R6, RZ, RZ, -R3 ;  /* 0x000000ffff067224 */ /* 0x002fc800078e0a03 */
[----:B------:R-:W-:Y:S02]  /*0220*/  IMAD R9, R6, R7, RZ ;  /* 0x0000000706097224 */ /* 0x000fe400078e02ff */
[----:B------:R-:W-:Y:S02]  /*0230*/  IMAD.MOV.U32 R6, RZ, RZ, R8 ;  /* 0x000000ffff067224 */ /* 0x000fe400078e0008 */
[----:B------:R-:W-:-:S06]  /*0240*/  IMAD.HI.U32 R3, R3, R9, R2 ;  /* 0x0000000903037227 */ /* 0x000fcc00078e0002 */
[----:B------:R-:W-:-:S04]  /*0250*/  IMAD.HI.U32 R3, R3, R6, RZ ;  /* 0x0000000603037227 */ /* 0x000fc800078e00ff */
[----:B------:R-:W-:-:S05]  /*0260*/  IMAD R0, R3, R0, R6 ;  /* 0x0000000003007224 */ /* 0x000fca00078e0206 */
[----:B------:R-:W-:-:S13]  /*0270*/  ISETP.GT.U32.AND P1, PT, R7, R0, PT ;  /* 0x000000000700720c */ /* 0x000fda0003f24070 */
[----:B------:R-:W-:Y:S02]  /*0280*/  @!P1 IMAD.IADD R0, R0, 0x1, -R7 ;  /* 0x0000000100009824 */ /* 0x000fe400078e0a07 */
[----:B------:R-:W-:Y:S01]  /*0290*/  @!P1 VIADD R3, R3, 0x1 ;  /* 0x0000000103039836 */ /* 0x000fe20000000000 */
[----:B------:R-:W-:Y:S02]  /*02a0*/  ISETP.NE.AND P1, PT, R4, RZ, PT ;  /* 0x000000ff0400720c */ /* 0x000fe40003f25270 */
[----:B------:R-:W-:Y:S02]  /*02b0*/  ISETP.GE.U32.AND P0, PT, R0, R7, PT ;  /* 0x000000070000720c */ /* 0x000fe40003f06070 */
[----:B------:R-:W-:-:S04]  /*02c0*/  LOP3.LUT R0, R5, R4, RZ, 0x3c, !PT ;  /* 0x0000000405007212 */ /* 0x000fc800078e3cff */
[----:B------:R-:W-:Y:S01]  /*02d0*/  ISETP.GE.AND P2, PT, R0, RZ, PT ;  /* 0x000000ff0000720c */ /* 0x000fe20003f46270 */
[----:B------:R-:W-:-:S06]  /*02e0*/  VIADD R0, R10, 0x3f ;  /* 0x0000003f0a007836 */ /* 0x000fcc0000000000 */
[----:B------:R-:W-:-:S04]  /*02f0*/  @P0 VIADD R3, R3, 0x1 ;  /* 0x0000000103030836 */ /* 0x000fc80000000000 */
[----:B------:R-:W-:Y:S01]  /*0300*/  IMAD.MOV.U32 R8, RZ, RZ, R3 ;  /* 0x000000ffff087224 */ /* 0x000fe200078e0003 */
[----:B------:R-:W-:-:S03]  /*0310*/  SHF.R.S32.HI R3, RZ, 0x1f, R0 ;  /* 0x0000001fff037819 */ /* 0x000fc60000011400 */
[----:B------:R-:W-:Y:S01]  /*0320*/  @!P2 IMAD.MOV R8, RZ, RZ, -R8 ;  /* 0x000000ffff08a224 */ /* 0x000fe200078e0a08 */
[----:B------:R-:W-:Y:S02]  /*0330*/  LEA.HI R3, R3, R0, RZ, 0x6 ;  /* 0x0000000003037211 */ /* 0x000fe400078f30ff */
[----:B------:R-:W-:-:S04]  /*0340*/  @!P1 LOP3.LUT R8, RZ, R4, RZ, 0x33, !PT ;  /* 0x00000004ff089212 */ /* 0x000fc800078e33ff */
[----:B------:R-:W-:Y:S01]  /*0350*/  LEA.HI.SX32 R3, R3, -R8, 0x1a ;  /* 0x8000000803037211 */ /* 0x000fe200078fd2ff */
[----:B------:R-:W-:-:S03]  /*0360*/  IMAD.MOV R6, RZ, RZ, -R8 ;  /* 0x000000ffff067224 */ /* 0x000fc600078e0a08 */
[----:B------:R-:W-:Y:S01]  /*0370*/  VIMNMX R9, R3, 0x1, PT ;  /* 0x0000000103097848 */ /* 0x000fe20003fe0100 */
[----:B------:R-:W-:-:S03]  /*0380*/  IMAD R6, R4, R6, R5 ;  /* 0x0000000604067224 */ /* 0x000fc600078e0205 */
[-C--:B------:R-:W-:Y:S02]  /*0390*/  IABS R7, R9.reuse ;  /* 0x0000000900077213 */ /* 0x080fe40000000000 */
[----:B------:R-:W-:Y:S02]  /*03a0*/  IABS R13, R9 ;  /* 0x00000009000d7213 */ /* 0x000fe40000000000 */
[----:B------:R-:W0:Y:S08]  /*03b0*/  I2F.RP R0, R7 ;  /* 0x0000000700007306 */ /* 0x000e300000209400 */
[----:B0-----:R-:W0:Y:S02]  /*03c0*/  MUFU.RCP R0, R0 ;  /* 0x0000000000007308 */ /* 0x001e240000001000 */
[----:B0-----:R-:W-:-:S02]  /*03d0*/  VIADD R2, R0, 0xffffffe ;  /* 0x0ffffffe00027836 */ /* 0x001fc40000000000 */
[----:B------:R-:W-:-:S04]  /*03e0*/  IMAD.MOV R0, RZ, RZ, -R13 ;  /* 0x000000ffff007224 */ /* 0x000fc800078e0a0d */
[----:B------:R0:W1:Y:S02]  /*03f0*/  F2I.FTZ.U32.TRUNC.NTZ R3, R2 ;  /* 0x0000000200037305 */ /* 0x000064000021f000 */
[----:B0-----:R-:W-:Y:S02]  /*0400*/  IMAD.MOV.U32 R2, RZ, RZ, RZ ;  /* 0x000000ffff027224 */ /* 0x001fe400078e00ff */
[----:B-1----:R-:W-:-:S04]  /*0410*/  IMAD.MOV R12, RZ, RZ, -R3 ;  /* 0x000000ffff0c7224 */ /* 0x002fc800078e0a03 */
[----:B------:R-:W-:Y:S01]  /*0420*/  IMAD.MOV.U32 R4, RZ, RZ, R12 ;  /* 0x000000ffff047224 */ /* 0x000fe200078e000c */
[----:B------:R-:W-:-:S03]  /*0430*/  IABS R12, R6 ;  /* 0x00000006000c7213 */ /* 0x000fc60000000000 */
        /* <DEDUP_REMOVED lines=11> */
[----:B------:R-:W-:-:S07]  /*04f0*/  ISETP.GE.AND P2, PT, R0, RZ, PT ;  /* 0x000000ff0000720c */ /* 0x000fce0003f46270 */
[----:B------:R-:W-:Y:S01]  /*0500*/  @P0 VIADD R3, R3, 0x1 ;  /* 0x0000000103030836 */ /* 0x000fe20000000000 */
[----:B------:R-:W-:-:S05]  /*0510*/  ISETP.GE.AND P0, PT, R92, 0x20, PT ;  /* 0x000000205c00780c */ /* 0x000fca0003f06270 */
[----:B------:R-:W-:Y:S01]  /*0520*/  @!P2 IMAD.MOV R3, RZ, RZ, -R3 ;  /* 0x000000ffff03a224 */ /* 0x000fe200078e0a03 */
[----:B------:R-:W-:-:S05]  /*0530*/  @!P1 LOP3.LUT R3, RZ, R9, RZ, 0x33, !PT ;  /* 0x00000009ff039212 */ /* 0x000fca00078e33ff */
[----:B------:R-:W-:Y:S02]  /*0540*/  IMAD.MOV R0, RZ, RZ, -R3 ;  /* 0x000000ffff007224 */ /* 0x000fe400078e0a03 */
[----:B------:R-:W-:Y:S02]  /*0550*/  IMAD.SHL.U32 R15, R3, 0x40, RZ ;  /* 0x00000040030f7824 */ /* 0x000fe400078e00ff */
[----:B------:R-:W-:-:S04]  /*0560*/  IMAD R0, R9, R0, R6 ;  /* 0x0000000009007224 */ /* 0x000fc800078e0206 */
[----:B------:R-:W-:Y:S01]  /*0570*/  IMAD.IADD R5, R8, 0x1, R0 ;  /* 0x0000000108057824 */ /* 0x000fe200078e0200 */
[----:B------:R-:W-:-:S05]  /*0580*/  LOP3.LUT R0, R18, 0x3f, RZ, 0xc0, !PT ;  /* 0x0000003f12007812 */ /* 0x000fca00078ec0ff */
[----:B------:R-:W-:Y:S01]  /*0590*/  IMAD R14, R5, 0x40, R0 ;  /* 0x00000040050e7824 */ /* 0x000fe200078e0200 */
[----:B------:R-:W-:Y:S06]  /*05a0*/  @!P0 BRA `(.L_x_0) ;  /* 0x0000002400708947 */ /* 0x000fec0003800000 */
[----:B------:R-:W-:Y:S01]  /*05b0*/  IABS R27, R10 ;  /* 0x0000000a001b7213 */ /* 0x000fe20000000000 */
[----:B------:R-:W-:Y:S01]  /*05c0*/  ULDC UR4, c[0x0][0x234] ;  /* 0x00008d0000047ab9 */ /* 0x000fe20000000800 */
[----:B------:R-:W-:Y:S01]  /*05d0*/  IABS R2, R11 ;  /* 0x0000000b00027213 */ /* 0x000fe20000000000 */
[----:B------:R-:W-:Y:S01]  /*05e0*/  ULDC.64 UR6, c[0x0][0x210] ;  /* 0x0000840000067ab9 */ /* 0x000fe20000000a00 */
[----:B------:R-:W0:Y:S01]  /*05f0*/  I2F.RP R8, R27 ;  /* 0x0000001b00087306 */ /* 0x000e220000209400 */
[----:B------:R-:W-:Y:S01]  /*0600*/  SHF.R.U32.HI R6, RZ, 0x5, R18 ;  /* 0x00000005ff067819 */ /* 0x000fe20000011612 */
[----:B------:R-:W1:Y:S01]  /*0610*/  LDC R93, c[0x0][0x238] ;  /* 0x00008e00ff5d7b82 */ /* 0x000e620000000800 */
[----:B------:R-:W-:Y:S01]  /*0620*/  IABS R20, R14 ;  /* 0x0000000e00147213 */ /* 0x000fe20000000000 */
[----:B------:R-:W-:Y:S01]  /*0630*/  ULDC UR5, c[0x0][0x240] ;  /* 0x0000900000057ab9 */ /* 0x000fe20000000800 */
[----:B------:R-:W-:Y:S01]  /*0640*/  SGXT.U32 R6, R6, 0x2 ;  /* 0x000000020606781a */ /* 0x000fe20000000000 */
[----:B------:R-:W-:Y:S01]  /*0650*/  IMAD.SHL.U32 R0, R0, 0x2, RZ ;  /* 0x0000000200007824 */ /* 0x000fe200078e00ff */
[----:B------:R-:W-:Y:S01]  /*0660*/  LEA.HI R24, R18, R15, RZ, 0x1b ;  /* 0x0000000f12187211 */ /* 0x000fe200078fd8ff */
[----:B------:R-:W2:Y:S01]  /*0670*/  I2F.RP R3, R2 ;  /* 0x0000000200037306 */ /* 0x000ea20000209400 */
[----:B------:R-:W-:Y:S01]  /*0680*/  ISETP.GE.AND P6, PT, R14, RZ, PT ;  /* 0x000000ff0e00720c */ /* 0x000fe20003fc6270 */
[----:B------:R-:W3:Y:S01]  /*0690*/  LDC R70, c[0x0][0x23c] ;  /* 0x00008f00ff467b82 */ /* 0x000ee20000000800 */
[----:B------:R-:W-:-:S02]  /*06a0*/  ISETP.NE.AND P3, PT, R10, RZ, PT ;  /* 0x000000ff0a00720c */ /* 0x000fc40003f65270 */
[----:B------:R-:W-:Y:S02]  /*06b0*/  CS2R R44, SRZ ;  /* 0x00000000002c7805 */ /* 0x000fe4000001ff00 */
[C---:B------:R-:W-:Y:S02]  /*06c0*/  LOP3.LUT R56, R16.reuse, 0x16, RZ, 0xfc, !PT ;  /* 0x0000001610387812 */ /* 0x040fe400078efcff */
[----:B------:R-:W-:Y:S02]  /*06d0*/  CS2R R46, SRZ ;  /* 0x00000000002e7805 */ /* 0x000fe4000001ff00 */
[C---:B------:R-:W-:Y:S01]  /*06e0*/  LOP3.LUT R57, R16.reuse, 0x14, RZ, 0xfc, !PT ;  /* 0x0000001410397812 */ /* 0x040fe200078efcff */
[----:B0-----:R-:W0:Y:S01]  /*06f0*/  MUFU.RCP R8, R8 ;  /* 0x0000000800087308 */ /* 0x001e220000001000 */
[----:B------:R-:W-:Y:S02]  /*0700*/  LOP3.LUT R58, R16, 0x12, RZ, 0xfc, !PT ;  /* 0x00000012103a7812 */ /* 0x000fe400078efcff */
[----:B------:R-:W-:-:S02]  /*0710*/  CS2R R48, SRZ ;  /* 0x0000000000307805 */ /* 0x000fc4000001ff00 */
[C---:B------:R-:W-:Y:S02]  /*0720*/  LOP3.LUT R59, R16.reuse, 0x10, RZ, 0xfc, !PT ;  /* 0x00000010103b7812 */ /* 0x040fe400078efcff */
[----:B------:R-:W-:Y:S02]  /*0730*/  CS2R R50, SRZ ;  /* 0x0000000000327805 */ /* 0x000fe4000001ff00 */
[C---:B------:R-:W-:Y:S02]  /*0740*/  LOP3.LUT R60, R16.reuse, 0xe, RZ, 0xfc, !PT ;  /* 0x0000000e103c7812 */ /* 0x040fe400078efcff */
[----:B------:R-:W-:Y:S02]  /*0750*/  CS2R R52, SRZ ;  /* 0x0000000000347805 */ /* 0x000fe4000001ff00 */
[C---:B------:R-:W-:Y:S01]  /*0760*/  LOP3.LUT R61, R16.reuse, 0xc, RZ, 0xfc, !PT ;  /* 0x0000000c103d7812 */ /* 0x040fe200078efcff */
[----:B--2---:R-:W2:Y:S01]  /*0770*/  MUFU.RCP R3, R3 ;  /* 0x0000000300037308 */ /* 0x004ea20000001000 */
[----:B------:R-:W-:Y:S01]  /*0780*/  LOP3.LUT R62, R16, 0xa, RZ, 0xfc, !PT ;  /* 0x0000000a103e7812 */ /* 0x000fe200078efcff */
[-C--:B-1----:R-:W-:Y:S01]  /*0790*/  IMAD R56, R56, R93.reuse, RZ ;  /* 0x0000005d38387224 */ /* 0x082fe200078e02ff */
[C---:B------:R-:W-:Y:S01]  /*07a0*/  LOP3.LUT R63, R16.reuse, 0x8, RZ, 0xfc, !PT ;  /* 0x00000008103f7812 */ /* 0x040fe200078efcff */
[-C--:B------:R-:W-:Y:S01]  /*07b0*/  IMAD R57, R57, R93.reuse, RZ ;  /* 0x0000005d39397224 */ /* 0x080fe200078e02ff */
[----:B------:R-:W-:Y:S01]  /*07c0*/  LOP3.LUT R64, R16, 0x6, RZ, 0xfc, !PT ;  /* 0x0000000610407812 */ /* 0x000fe200078efcff */
[-C--:B------:R-:W-:Y:S01]  /*07d0*/  IMAD R58, R58, R93.reuse, RZ ;  /* 0x0000005d3a3a7224 */ /* 0x080fe200078e02ff */
[C---:B------:R-:W-:Y:S01]  /*07e0*/  LOP3.LUT R65, R16.reuse, 0x4, RZ, 0xfc, !PT ;  /* 0x0000000410417812 */ /* 0x040fe200078efcff */
[-C--:B------:R-:W-:Y:S01]  /*07f0*/  IMAD R59, R59, R93.reuse, RZ ;  /* 0x0000005d3b3b7224 */ /* 0x080fe200078e02ff */
[----:B------:R-:W-:Y:S01]  /*0800*/  LOP3.LUT R66, R16, 0x2, RZ, 0xfc, !PT ;  /* 0x0000000210427812 */ /* 0x000fe200078efcff */
[----:B0-----:R-:W-:Y:S01]  /*0810*/  VIADD R7, R8, 0xffffffe ;  /* 0x0ffffffe08077836 */ /* 0x001fe20000000000 */
[----:B------:R-:W-:Y:S01]  /*0820*/  CS2R R54, SRZ ;  /* 0x0000000000367805 */ /* 0x000fe2000001ff00 */
[-C--:B------:R-:W-:Y:S01]  /*0830*/  IMAD R60, R60, R93.reuse, RZ ;  /* 0x0000005d3c3c7224 */ /* 0x080fe200078e02ff */
[----:B------:R-:W-:Y:S01]  /*0840*/  UMOV UR8, 0x80 ;  /* 0x0000008000087882 */ /* 0x000fe20000000000 */
[-C--:B------:R-:W-:Y:S01]  /*0850*/  IMAD R61, R61, R93.reuse, RZ ;  /* 0x0000005d3d3d7224 */ /* 0x080fe200078e02ff */
[----:B------:R-:W-:Y:S01]  /*0860*/  UMOV UR9, 0x40000040 ;  /* 0x4000004000097882 */ /* 0x000fe20000000000 */
[----:B------:R-:W0:Y:S01]  /*0870*/  F2I.FTZ.U32.TRUNC.NTZ R7, R7 ;  /* 0x0000000700077305 */ /* 0x000e22000021f000 */
[----:B--2---:R-:W-:Y:S01]  /*0880*/  VIADD R4, R3, 0xffffffe ;  /* 0x0ffffffe03047836 */ /* 0x004fe20000000000 */
[----:B------:R-:W-:Y:S01]  /*0890*/  LOP3.LUT R3, R15, R6, RZ, 0xfc, !PT ;  /* 0x000000060f037212 */ /* 0x000fe200078efcff */
[----:B------:R-:W-:Y:S01]  /*08a0*/  IMAD.MOV.U32 R6, RZ, RZ, RZ ;  /* 0x000000ffff067224 */ /* 0x000fe200078e00ff */
[----:B------:R-:W-:Y:S01]  /*08b0*/  UMOV UR10, 0xfffffffe ;  /* 0xfffffffe000a7882 */ /* 0x000fe20000000000 */
[-C--:B------:R-:W-:Y:S01]  /*08c0*/  IMAD R62, R62, R93.reuse, RZ ;  /* 0x0000005d3e3e7224 */ /* 0x080fe200078e02ff */
[----:B------:R-:W-:Y:S01]  /*08d0*/  LOP3.LUT R17, R3, 0x38, RZ, 0xfc, !PT ;  /* 0x0000003803117812 */ /* 0x000fe200078efcff */
[-C--:B------:R-:W-:Y:S01]  /*08e0*/  IMAD R63, R63, R93.reuse, RZ ;  /* 0x0000005d3f3f7224 */ /* 0x080fe200078e02ff */
[----:B------:R1:W2:Y:S01]  /*08f0*/  F2I.FTZ.U32.TRUNC.NTZ R5, R4 ;  /* 0x0000000400057305 */ /* 0x0002a2000021f000 */
[----:B------:R-:W-:Y:S01]  /*0900*/  LOP3.LUT R26, R3, 0x2c, RZ, 0xfc, !PT ;  /* 0x0000002c031a7812 */ /* 0x000fe200078efcff */
[-C--:B------:R-:W-:Y:S01]  /*0910*/  IMAD R64, R64, R93.reuse, RZ ;  /* 0x0000005d40407224 */ /* 0x080fe200078e02ff */
[----:B------:R-:W-:Y:S01]  /*0920*/  ISETP.GE.AND P5, PT, R17, RZ, PT ;  /* 0x000000ff1100720c */ /* 0x000fe20003fa6270 */
[-C--:B------:R-:W-:Y:S01]  /*0930*/  IMAD R65, R65, R93.reuse, RZ ;  /* 0x0000005d41417224 */ /* 0x080fe200078e02ff */
[----:B------:R-:W-:Y:S01]  /*0940*/  IABS R21, R26 ;  /* 0x0000001a00157213 */ /* 0x000fe20000000000 */
[----:B------:R-:W-:Y:S01]  /*0950*/  IMAD R66, R66, R93, RZ ;  /* 0x0000005d42427224 */ /* 0x000fe200078e02ff */
[C---:B------:R-:W-:Y:S01]  /*0960*/  LOP3.LUT R28, R3.reuse, 0x28, RZ, 0xfc, !PT ;  /* 0x00000028031c7812 */ /* 0x040fe200078efcff */
[--C-:B0-----:R-:W-:Y:S01]  /*0970*/  IMAD.MOV R12, RZ, RZ, -R7.reuse ;  /* 0x000000ffff0c7224 */ /* 0x101fe200078e0a07 */
[C---:B------:R-:W-:Y:S01]  /*0980*/  LOP3.LUT R30, R3.reuse, 0x24, RZ, 0xfc, !PT ;  /* 0x00000024031e7812 */ /* 0x040fe200078efcff */
[----:B-1----:R-:W-:Y:S01]  /*0990*/  IMAD.MOV.U32 R4, RZ, RZ, RZ ;  /* 0x000000ffff047224 */ /* 0x002fe200078e00ff */
[----:B------:R-:W-:Y:S01]  /*09a0*/  IABS R23, R28 ;  /* 0x0000001c00177213 */ /* 0x000fe20000000000 */
[----:B------:R-:W-:Y:S01]  /*09b0*/  IMAD R9, R12, R27, RZ ;  /* 0x0000001b0c097224 */ /* 0x000fe200078e02ff */
[----:B------:R-:W-:Y:S01]  /*09c0*/  IABS R25, R30 ;  /* 0x0000001e00197213 */ /* 0x000fe20000000000 */
[----:B------:R-:W-:Y:S01]  /*09d0*/  VIADD R12, R24, 0x3c ;  /* 0x0000003c180c7836 */ /* 0x000fe20000000000 */
[----:B------:R-:W-:Y:S01]  /*09e0*/  LOP3.LUT R32, R3, 0x18, RZ, 0xfc, !PT ;  /* 0x0000001803207812 */ /* 0x000fe200078efcff */
[----:B------:R-:W-:Y:S01]  /*09f0*/  IMAD.HI.U32 R6, R7, R9, R6 ;  /* 0x0000000907067227 */ /* 0x000fe200078e0006 */
[C---:B------:R-:W-:Y:S01]  /*0a00*/  LOP3.LUT R34, R3.reuse, 0x14, RZ, 0xfc, !PT ;  /* 0x0000001403227812 */ /* 0x040fe200078efcff */
[----:B------:R-:W-:Y:S01]  /*0a10*/  UMOV UR11, 0x7fffffdf ;  /* 0x7fffffdf000b7882 */ /* 0x000fe20000000000 */
[----:B------:R-:W-:Y:S01]  /*0a20*/  IABS R9, R12 ;  /* 0x0000000c00097213 */ /* 0x000fe20000000000 */
[--C-:B--2---:R-:W-:Y:S01]  /*0a30*/  IMAD.MOV R13, RZ, RZ, -R5.reuse ;  /* 0x000000ffff0d7224 */ /* 0x104fe200078e0a05 */
[----:B------:R-:W-:Y:S01]  /*0a40*/  ISETP.GE.AND P4, PT, R12, RZ, PT ;  /* 0x000000ff0c00720c */ /* 0x000fe20003f86270 */
[----:B------:R-:W-:Y:S01]  /*0a50*/  IMAD.HI.U32 R8, R6, R20, RZ ;  /* 0x0000001406087227 */ /* 0x000fe200078e00ff */
[----:B------:R-:W-:Y:S01]  /*0a60*/  IABS R29, R34 ;  /* 0x00000022001d7213 */ /* 0x000fe20000000000 */
[----:B------:R-:W-:Y:S01]  /*0a70*/  ULDC UR13, c[0x0][0x230] ;  /* 0x00008c00000d7ab9 */ /* 0x000fe20000000800 */
[C---:B------:R-:W-:Y:S01]  /*0a80*/  LOP3.LUT R36, R3.reuse, 0x10, RZ, 0xfc, !PT ;  /* 0x0000001003247812 */ /* 0x040fe200078efcff */
[----:B------:R-:W-:Y:S01]  /*0a90*/  IMAD.MOV R8, RZ, RZ, -R8 ;  /* 0x000000ffff087224 */ /* 0x000fe200078e0a08 */
[----:B------:R-:W-:Y:S01]  /*0aa0*/  LOP3.LUT R38, R3, 0xc, RZ, 0xfc, !PT ;  /* 0x0000000c03267812 */ /* 0x000fe200078efcff */
[----:B------:R-:W-:Y:S01]  /*0ab0*/  IMAD R7, R13, R2, RZ ;  /* 0x000000020d077224 */ /* 0x000fe200078e02ff */
[----:B------:R-:W-:Y:S01]  /*0ac0*/  IABS R13, R17 ;  /* 0x00000011000d7213 */ /* 0x000fe20000000000 */
[----:B------:R-:W-:Y:S01]  /*0ad0*/  IMAD R20, R27, R8, R20 ;  /* 0x000000081b147224 */ /* 0x000fe200078e0214 */
[----:B------:R-:W-:Y:S01]  /*0ae0*/  LOP3.LUT R8, R3, 0x30, RZ, 0xfc, !PT ;  /* 0x0000003003087812 */ /* 0x000fe200078efcff */
[----:B------:R-:W-:Y:S01]  /*0af0*/  IMAD.HI.U32 R4, R5, R7, R4 ;  /* 0x0000000705047227 */ /* 0x000fe200078e0004 */
[----:B------:R-:W-:-:S02]  /*0b00*/  SHF.R.S32.HI R5, RZ, 0x1f, R92 ;  /* 0x0000001fff057819 */ /* 0x000fc4000001145c */
[----:B------:R-:W-:Y:S01]  /*0b10*/  ISETP.GT.U32.AND P2, PT, R27, R20, PT ;  /* 0x000000141b00720c */ /* 0x000fe20003f44070 */
[----:B------:R-:W-:Y:S01]  /*0b20*/  IMAD.SHL.U32 R67, R93, 0x20, RZ ;  /* 0x000000205d437824 */ /* 0x000fe200078e00ff */
[----:B------:R-:W-:Y:S01]  /*0b30*/  LEA.HI R92, R5, R92, RZ, 0x5 ;  /* 0x0000005c055c7211 */ /* 0x000fe200078f28ff */
[----:B------:R-:W-:Y:S01]  /*0b40*/  IMAD.HI.U32 R6, R4, R9, RZ ;  /* 0x0000000904067227 */ /* 0x000fe200078e00ff */
[----:B------:R-:W-:Y:S02]  /*0b50*/  IABS R19, R8 ;  /* 0x0000000800137213 */ /* 0x000fe40000000000 */
[----:B------:R-:W-:Y:S01]  /*0b60*/  ISETP.GE.AND P1, PT, R8, RZ, PT ;  /* 0x000000ff0800720c */ /* 0x000fe20003f26270 */
[----:B------:R-:W-:Y:S01]  /*0b70*/  IMAD.HI.U32 R7, R4, R13, RZ ;  /* 0x0000000d04077227 */ /* 0x000fe200078e00ff */
[C---:B------:R-:W-:Y:S02]  /*0b80*/  LOP3.LUT R40, R3.reuse, 0x8, RZ, 0xfc, !PT ;  /* 0x0000000803287812 */ /* 0x040fe400078efcff */
[----:B------:R-:W-:Y:S01]  /*0b90*/  LOP3.LUT R42, R3, 0x4, RZ, 0xfc, !PT ;  /* 0x00000004032a7812 */ /* 0x000fe200078efcff */
[----:B------:R-:W-:Y:S01]  /*0ba0*/  IMAD.MOV R6, RZ, RZ, -R6 ;  /* 0x000000ffff067224 */ /* 0x000fe200078e0a06 */
[----:B------:R-:W-:Y:S01]  /*0bb0*/  IABS R31, R36 ;  /* 0x00000024001f7213 */ /* 0x000fe20000000000 */
[----:B------:R-:W-:Y:S01]  /*0bc0*/  @!P2 IMAD.IADD R20, R20, 0x1, -R27 ;  /* 0x000000011414a824 */ /* 0x000fe200078e0a1b */
[----:B------:R-:W-:Y:S01]  /*0bd0*/  IABS R33, R38 ;  /* 0x0000002600217213 */ /* 0x000fe20000000000 */
[----:B------:R-:W-:Y:S01]  /*0be0*/  IMAD.MOV R7, RZ, RZ, -R7 ;  /* 0x000000ffff077224 */ /* 0x000fe200078e0a07 */
[----:B------:R-:W-:Y:S01]  /*0bf0*/  IABS R35, R40 ;  /* 0x0000002800237213 */ /* 0x000fe20000000000 */
[C---:B------:R-:W-:Y:S01]  /*0c00*/  IMAD R5, R2.reuse, R6, R9 ;  /* 0x0000000602057224 */ /* 0x040fe200078e0209 */
[----:B------:R-:W-:Y:S01]  /*0c10*/  ISETP.GT.U32.AND P2, PT, R27, R20, PT ;  /* 0x000000141b00720c */ /* 0x000fe20003f44070 */
[----:B------:R-:W-:Y:S01]  /*0c20*/  IMAD R7, R2, R7, R13 ;  /* 0x0000000702077224 */ /* 0x000fe200078e020d */
[----:B------:R-:W-:Y:S01]  /*0c30*/  LOP3.LUT R6, R3, 0x34, RZ, 0xfc, !PT ;  /* 0x0000003403067812 */ /* 0x000fe200078efcff */
[----:B------:R-:W-:Y:S01]  /*0c40*/  IMAD.HI.U32 R9, R4, R21, RZ ;  /* 0x0000001504097227 */ /* 0x000fe200078e00ff */
[----:B------:R-:W-:-:S02]  /*0c50*/  IABS R37, R42 ;  /* 0x0000002a00257213 */ /* 0x000fc40000000000 */
[----:B------:R-:W-:Y:S01]  /*0c60*/  IABS R13, R6 ;  /* 0x00000006000d7213 */ /* 0x000fe20000000000 */
[----:B------:R-:W-:Y:S01]  /*0c70*/  IMAD.MOV R22, RZ, RZ, -R9 ;  /* 0x000000ffff167224 */ /* 0x000fe200078e0a09 */
[----:B------:R-:W-:Y:S01]  /*0c80*/  ISETP.GE.AND P0, PT, R6, RZ, PT ;  /* 0x000000ff0600720c */ /* 0x000fe20003f06270 */
[----:B------:R-:W-:Y:S01]  /*0c90*/  IMAD.HI.U32 R8, R4, R19, RZ ;  /* 0x0000001304087227 */ /* 0x000fe200078e00ff */
[----:B------:R-:W-:Y:S02]  /*0ca0*/  IABS R39, R3 ;  /* 0x0000000300277213 */ /* 0x000fe40000000000 */
[----:B------:R-:W-:Y:S01]  /*0cb0*/  SHF.R.S32.HI R92, RZ, 0x5, R92 ;  /* 0x00000005ff5c7819 */ /* 0x000fe2000001145c */
[----:B------:R-:W-:Y:S01]  /*0cc0*/  @!P2 IMAD.IADD R20, R20, 0x1, -R27 ;  /* 0x000000011414a824 */ /* 0x000fe200078e0a1b */
[----:B------:R-:W-:Y:S01]  /*0cd0*/  ISETP.GT.U32.AND P2, PT, R2, R5, PT ;  /* 0x000000050200720c */ /* 0x000fe20003f44070 */
[----:B------:R-:W-:Y:S01]  /*0ce0*/  IMAD.HI.U32 R6, R4, R13, RZ ;  /* 0x0000000d04067227 */ /* 0x000fe200078e00ff */
[----:B------:R-:W-:-:S03]  /*0cf0*/  IABS R27, R32 ;  /* 0x00000020001b7213 */ /* 0x000fc60000000000 */
[----:B------:R-:W-:Y:S02]  /*0d00*/  IMAD.MOV R17, RZ, RZ, -R6 ;  /* 0x000000ffff117224 */ /* 0x000fe400078e0a06 */
[----:B------:R-:W-:Y:S02]  /*0d10*/  IMAD.MOV R8, RZ, RZ, -R8 ;  /* 0x000000ffff087224 */ /* 0x000fe400078e0a08 */
[C---:B------:R-:W-:Y:S02]  /*0d20*/  IMAD R9, R2.reuse, R17, R13 ;  /* 0x0000001102097224 */ /* 0x040fe400078e020d */
[----:B------:R-:W-:Y:S02]  /*0d30*/  IMAD R17, R2, R22, R21 ;  /* 0x0000001602117224 */ /* 0x000fe400078e0215 */
[----:B------:R-:W-:Y:S02]  /*0d40*/  IMAD.MOV.U32 R22, RZ, RZ, R20 ;  /* 0x000000ffff167224 */ /* 0x000fe400078e0014 */
[----:B------:R-:W-:-:S02]  /*0d50*/  @!P2 IMAD.IADD R5, R5, 0x1, -R2 ;  /* 0x000000010505a824 */ /* 0x000fc400078e0a02 */
[----:B------:R-:W-:Y:S01]  /*0d60*/  @!P6 IMAD.MOV R22, RZ, RZ, -R22 ;  /* 0x000000ffff16e224 */ /* 0x000fe200078e0a16 */
[----:B------:R-:W-:Y:S01]  /*0d70*/  ISETP.GT.U32.AND P6, PT, R2, R7, PT ;  /* 0x000000070200720c */ /* 0x000fe20003fc4070 */
[----:B------:R-:W-:Y:S01]  /*0d80*/  IMAD.HI.U32 R12, R4, R23, RZ ;  /* 0x00000017040c7227 */ /* 0x000fe200078e00ff */
[----:B------:R-:W-:Y:S02]  /*0d90*/  @!P3 LOP3.LUT R22, RZ, R10, RZ, 0x33, !PT ;  /* 0x0000000aff16b212 */ /* 0x000fe400078e33ff */
[----:B------:R-:W-:Y:S01]  /*0da0*/  ISETP.GT.U32.AND P2, PT, R2, R5, PT ;  /* 0x000000050200720c */ /* 0x000fe20003f44070 */
[----:B------:R-:W-:Y:S01]  /*0db0*/  IMAD.HI.U32 R6, R4, R25, RZ ;  /* 0x0000001904067227 */ /* 0x000fe200078e00ff */
[----:B------:R-:W-:-:S03]  /*0dc0*/  ISETP.GT.U32.AND P3, PT, R2, R9, PT ;  /* 0x000000090200720c */ /* 0x000fc60003f64070 */
[----:B------:R-:W-:Y:S02]  /*0dd0*/  IMAD R13, R2, R8, R19 ;  /* 0x00000008020d7224 */ /* 0x000fe400078e0213 */
[----:B------:R-:W-:Y:S02]  /*0de0*/  IMAD.MOV R12, RZ, RZ, -R12 ;  /* 0x000000ffff0c7224 */ /* 0x000fe400078e0a0c */
[----:B------:R-:W-:Y:S02]  /*0df0*/  IMAD.MOV R6, RZ, RZ, -R6 ;  /* 0x000000ffff067224 */ /* 0x000fe400078e0a06 */
[----:B------:R-:W-:Y:S01]  /*0e00*/  VIADD R8, R24, 0x1c ;  /* 0x0000001c18087836 */ /* 0x000fe20000000000 */
[----:B------:R-:W-:Y:S01]  /*0e10*/  LOP3.LUT R24, R3, 0x20, RZ, 0xfc, !PT ;  /* 0x0000002003187812 */ /* 0x000fe200078efcff */
[C---:B------:R-:W-:Y:S02]  /*0e20*/  IMAD R19, R2.reuse, R12, R23 ;  /* 0x0000000c02137224 */ /* 0x040fe400078e0217 */
[C---:B------:R-:W-:Y:S01]  /*0e30*/  IMAD R21, R2.reuse, R6, R25 ;  /* 0x0000000602157224 */ /* 0x040fe200078e0219 */
[----:B------:R-:W-:Y:S01]  /*0e40*/  IABS R25, R8 ;  /* 0x0000000800197213 */ /* 0x000fe20000000000 */
[--C-:B------:R-:W-:Y:S01]  /*0e50*/  @!P6 IMAD.IADD R7, R7, 0x1, -R2.reuse ;  /* 0x000000010707e824 */ /* 0x100fe200078e0a02 */
[----:B------:R-:W-:Y:S01]  /*0e60*/  IABS R23, R24 ;  /* 0x0000001800177213 */ /* 0x000fe20000000000 */
[--C-:B------:R-:W-:Y:S01]  /*0e70*/  @!P2 IMAD.IADD R5, R5, 0x1, -R2.reuse ;  /* 0x000000010505a824 */ /* 0x100fe200078e0a02 */
[C---:B------:R-:W-:Y:S01]  /*0e80*/  ISETP.GT.U32.AND P2, PT, R2.reuse, R13, PT ;  /* 0x0000000d0200720c */ /* 0x040fe20003f44070 */
[----:B------:R-:W-:Y:S01]  /*0e90*/  @!P3 IMAD.IADD R9, R9, 0x1, -R2 ;  /* 0x000000010909b824 */ /* 0x000fe200078e0a02 */
[----:B------:R-:W-:Y:S01]  /*0ea0*/  ISETP.GT.U32.AND P3, PT, R2, R19, PT ;  /* 0x000000130200720c */ /* 0x000fe20003f64070 */
[----:B------:R-:W-:Y:S01]  /*0eb0*/  IMAD.HI.U32 R10, R4, R25, RZ ;  /* 0x00000019040a7227 */ /* 0x000fe200078e00ff */
[----:B------:R-:W-:-:S03]  /*0ec0*/  ISETP.GT.U32.AND P6, PT, R2, R7, PT ;  /* 0x000000070200720c */ /* 0x000fc60003fc4070 */
[----:B------:R-:W-:Y:S02]  /*0ed0*/  IMAD.MOV R10, RZ, RZ, -R10 ;  /* 0x000000ffff0a7224 */ /* 0x000fe400078e0a0a */
[----:B------:R-:W-:-:S04]  /*0ee0*/  IMAD.HI.U32 R12, R4, R27, RZ ;  /* 0x0000001b040c7227 */ /* 0x000fc800078e00ff */
[C---:B------:R-:W-:Y:S02]  /*0ef0*/  IMAD R25, R2.reuse, R10, R25 ;  /* 0x0000000a02197224 */ /* 0x040fe400078e0219 */
[--C-:B------:R-:W-:Y:S01]  /*0f00*/  @!P2 IMAD.IADD R13, R13, 0x1, -R2.reuse ;  /* 0x000000010d0da824 */ /* 0x100fe200078e0a02 */
[C---:B------:R-:W-:Y:S01]  /*0f10*/  ISETP.GT.U32.AND P2, PT, R2.reuse, R21, PT ;  /* 0x000000150200720c */ /* 0x040fe20003f44070 */
[--C-:B------:R-:W-:Y:S01]  /*0f20*/  @!P3 IMAD.IADD R19, R19, 0x1, -R2.reuse ;  /* 0x000000011313b824 */ /* 0x100fe200078e0a02 */
[C---:B------:R-:W-:Y:S01]  /*0f30*/  ISETP.GT.U32.AND P3, PT, R2.reuse, R25, PT ;  /* 0x000000190200720c */ /* 0x040fe20003f64070 */
[----:B------:R-:W-:Y:S01]  /*0f40*/  @!P6 IMAD.IADD R7, R7, 0x1, -R2 ;  /* 0x000000010707e824 */ /* 0x000fe200078e0a02 */
[----:B------:R-:W-:Y:S01]  /*0f50*/  ISETP.GT.U32.AND P6, PT, R2, R17, PT ;  /* 0x000000110200720c */ /* 0x000fe20003fc4070 */
[----:B------:R-:W-:-:S04]  /*0f60*/  IMAD.HI.U32 R6, R4, R23, RZ ;  /* 0x0000001704067227 */ /* 0x000fc800078e00ff */
[----:B------:R-:W-:Y:S02]  /*0f70*/  IMAD.MOV R12, RZ, RZ, -R12 ;  /* 0x000000ffff0c7224 */ /* 0x000fe400078e0a0c */
[----:B------:R-:W-:Y:S02]  /*0f80*/  IMAD.MOV R6, RZ, RZ, -R6 ;  /* 0x000000ffff067224 */ /* 0x000fe400078e0a06 */
[C---:B------:R-:W-:Y:S02]  /*0f90*/  IMAD R27, R2.reuse, R12, R27 ;  /* 0x0000000c021b7224 */ /* 0x040fe400078e021b */
        /* <DEDUP_REMOVED lines=9> */
[----:B------:R-:W-:Y:S01]  /*1030*/  @!P4 IMAD.MOV R5, RZ, RZ, -R5 ;  /* 0x000000ffff05c224 */ /* 0x000fe200078e0a05 */
[C---:B------:R-:W-:Y:S01]  /*1040*/  ISETP.GT.U32.AND P4, PT, R2.reuse, R21, PT ;  /* 0x000000150200720c */ /* 0x040fe20003f84070 */
[C---:B------:R-:W-:Y:S02]  /*1050*/  IMAD R29, R2.reuse, R20, R29 ;  /* 0x00000014021d7224 */ /* 0x040fe400078e021d */
[--C-:B------:R-:W-:Y:S01]  /*1060*/  @!P2 IMAD.IADD R27, R27, 0x1, -R2.reuse ;  /* 0x000000011b1ba824 */ /* 0x100fe200078e0a02 */
[C---:B------:R-:W-:Y:S01]  /*1070*/  ISETP.GT.U32.AND P2, PT, R2.reuse, R17, PT ;  /* 0x000000110200720c */ /* 0x040fe20003f44070 */
[----:B------:R-:W-:Y:S01]  /*1080*/  @!P3 IMAD.IADD R13, R13, 0x1, -R2 ;  /* 0x000000010d0db824 */ /* 0x000fe200078e0a02 */
[----:B------:R-:W-:Y:S01]  /*1090*/  ISETP.GT.U32.AND P3, PT, R2, R19, PT ;  /* 0x000000130200720c */ /* 0x000fe20003f64070 */
[----:B------:R-:W-:-:S04]  /*10a0*/  IMAD.HI.U32 R6, R4, R31, RZ ;  /* 0x0000001f04067227 */ /* 0x000fc800078e00ff */
[----:B------:R-:W-:-:S04]  /*10b0*/  IMAD.HI.U32 R10, R4, R33, RZ ;  /* 0x00000021040a7227 */ /* 0x000fc800078e00ff */
[----:B------:R-:W-:-:S04]  /*10c0*/  IMAD.HI.U32 R12, R4, R35, RZ ;  /* 0x00000023040c7227 */ /* 0x000fc800078e00ff */
[----:B------:R-:W-:-:S04]  /*10d0*/  IMAD.HI.U32 R20, R4, R37, RZ ;  /* 0x0000002504147227 */ /* 0x000fc800078e00ff */
[----:B------:R-:W-:Y:S01]  /*10e0*/  @!P6 IMAD.IADD R23, R23, 0x1, -R2 ;  /* 0x000000011717e824 */ /* 0x000fe200078e0a02 */
[----:B------:R-:W-:Y:S01]  /*10f0*/  ISETP.GT.U32.AND P6, PT, R2, R9, PT ;  /* 0x000000090200720c */ /* 0x000fe20003fc4070 */
[----:B------:R-:W-:-:S04]  /*1100*/  IMAD.HI.U32 R4, R4, R39, RZ ;  /* 0x0000002704047227 */ /* 0x000fc800078e00ff */
[----:B------:R-:W-:Y:S02]  /*1110*/  IMAD.MOV R6, RZ, RZ, -R6 ;  /* 0x000000ffff067224 */ /* 0x000fe400078e0a06 */
[----:B------:R-:W-:Y:S02]  /*1120*/  IMAD.MOV R10, RZ, RZ, -R10 ;  /* 0x000000ffff0a7224 */ /* 0x000fe400078e0a0a */
[----:B------:R-:W-:Y:S02]  /*1130*/  IMAD.MOV R4, RZ, RZ, -R4 ;  /* 0x000000ffff047224 */ /* 0x000fe400078e0a04 */
[----:B------:R-:W-:Y:S01]  /*1140*/  @!P5 IMAD.MOV R7, RZ, RZ, -R7 ;  /* 0x000000ffff07d224 */ /* 0x000fe200078e0a07 */
[C---:B------:R-:W-:Y:S01]  /*1150*/  ISETP.GT.U32.AND P5, PT, R2.reuse, R23, PT ;  /* 0x000000170200720c */ /* 0x040fe20003fa4070 */
[C---:B------:R-:W-:Y:S02]  /*1160*/  IMAD R31, R2.reuse, R6, R31 ;  /* 0x00000006021f7224 */ /* 0x040fe400078e021f */
[----:B------:R-:W-:-:S02]  /*1170*/  IMAD R33, R2, R10, R33 ;  /* 0x0000000a02217224 */ /* 0x000fc400078e0221 */
[C---:B------:R-:W-:Y:S02]  /*1180*/  IMAD R39, R2.reuse, R4, R39 ;  /* 0x0000000402277224 */ /* 0x040fe400078e0227 */
[----:B------:R-:W-:Y:S01]  /*1190*/  @!P1 IMAD.MOV R13, RZ, RZ, -R13 ;  /* 0x000000ffff0d9224 */ /* 0x000fe200078e0a0d */
[C---:B------:R-:W-:Y:S01]  /*11a0*/  ISETP.GT.U32.AND P1, PT, R2.reuse, R29, PT ;  /* 0x0000001d0200720c */ /* 0x040fe20003f24070 */
[--C-:B------:R-:W-:Y:S01]  /*11b0*/  @!P2 IMAD.IADD R17, R17, 0x1, -R2.reuse ;  /* 0x000000011111a824 */ /* 0x100fe200078e0a02 */
[C---:B------:R-:W-:Y:S01]  /*11c0*/  ISETP.GT.U32.AND P2, PT, R2.reuse, R31, PT ;  /* 0x0000001f0200720c */ /* 0x040fe20003f44070 */
[--C-:B------:R-:W-:Y:S01]  /*11d0*/  @!P3 IMAD.IADD R19, R19, 0x1, -R2.reuse ;  /* 0x000000011313b824 */ /* 0x100fe200078e0a02 */
[C---:B------:R-:W-:Y:S01]  /*11e0*/  ISETP.GT.U32.AND P3, PT, R2.reuse, R33, PT ;  /* 0x000000210200720c */ /* 0x040fe20003f64070 */
[----:B------:R-:W-:Y:S01]  /*11f0*/  @!P4 IMAD.IADD R21, R21, 0x1, -R2 ;  /* 0x000000011515c824 */ /* 0x000fe200078e0a02 */
[----:B------:R-:W-:Y:S01]  /*1200*/  ISETP.GT.U32.AND P4, PT, R2, R39, PT ;  /* 0x000000270200720c */ /* 0x000fe20003f84070 */
[----:B------:R-:W-:-:S02]  /*1210*/  IMAD.MOV R12, RZ, RZ, -R12 ;  /* 0x000000ffff0c7224 */ /* 0x000fc400078e0a0c */
[----:B------:R-:W-:Y:S01]  /*1220*/  @!P6 IMAD.IADD R9, R9, 0x1, -R2 ;  /* 0x000000010909e824 */ /* 0x000fe200078e0a02 */
[C---:B------:R-:W-:Y:S01]  /*1230*/  ISETP.GT.U32.AND P6, PT, R2.reuse, R25, PT ;  /* 0x000000190200720c */ /* 0x040fe20003fc4070 */
[C---:B------:R-:W-:Y:S02]  /*1240*/  IMAD R35, R2.reuse, R12, R35 ;  /* 0x0000000c02237224 */ /* 0x040fe400078e0223 */
[----:B------:R-:W-:Y:S01]  /*1250*/  @!P0 IMAD.MOV R9, RZ, RZ, -R9 ;  /* 0x000000ffff098224 */ /* 0x000fe200078e0a09 */
[C---:B------:R-:W-:Y:S01]  /*1260*/  ISETP.GT.U32.AND P0, PT, R2.reuse, R27, PT ;  /* 0x0000001b0200720c */ /* 0x040fe20003f04070 */
[----:B------:R-:W-:Y:S02]  /*1270*/  IMAD.MOV R20, RZ, RZ, -R20 ;  /* 0x000000ffff147224 */ /* 0x000fe400078e0a14 */
[--C-:B------:R-:W-:Y:S01]  /*1280*/  @!P5 IMAD.IADD R23, R23, 0x1, -R2.reuse ;  /* 0x000000011717d824 */ /* 0x100fe200078e0a02 */
[C---:B------:R-:W-:Y:S01]  /*1290*/  ISETP.GT.U32.AND P5, PT, R2.reuse, R35, PT ;  /* 0x000000230200720c */ /* 0x040fe20003fa4070 */
[----:B------:R-:W-:Y:S01]  /*12a0*/  IMAD R37, R2, R20, R37 ;  /* 0x0000001402257224 */ /* 0x000fe200078e0225 */
[----:B------:R-:W-:Y:S01]  /*12b0*/  LOP3.LUT R20, R16, 0x1e, RZ, 0xfc, !PT ;  /* 0x0000001e10147812 */ /* 0x000fe200078efcff */
[--C-:B------:R-:W-:Y:S01]  /*12c0*/  @!P1 IMAD.IADD R29, R29, 0x1, -R2.reuse ;  /* 0x000000011d1d9824 */ /* 0x100fe200078e0a02 */
[----:B------:R-:W-:Y:S01]  /*12d0*/  ISETP.GE.AND P1, PT, R26, RZ, PT ;  /* 0x000000ff1a00720c */ /* 0x000fe20003f26270 */
[--C-:B------:R-:W-:Y:S01]  /*12e0*/  @!P2 IMAD.IADD R31, R31, 0x1, -R2.reuse ;  /* 0x000000011f1fa824 */ /* 0x100fe200078e0a02 */
[----:B------:R-:W-:Y:S01]  /*12f0*/  ISETP.GE.AND P2, PT, R28, RZ, PT ;  /* 0x000000ff1c00720c */ /* 0x000fe20003f46270 */
[--C-:B------:R-:W-:Y:S01]  /*1300*/  @!P3 IMAD.IADD R33, R33, 0x1, -R2.reuse ;  /* 0x000000012121b824 */ /* 0x100fe200078e0a02 */
[----:B------:R-:W-:Y:S01]  /*1310*/  ISETP.GE.AND P3, PT, R30, RZ, PT ;  /* 0x000000ff1e00720c */ /* 0x000fe20003f66270 */
[--C-:B------:R-:W-:Y:S01]  /*1320*/  @!P4 IMAD.IADD R39, R39, 0x1, -R2.reuse ;  /* 0x000000012727c824 */ /* 0x100fe200078e0a02 */
[----:B------:R-:W-:Y:S01]  /*1330*/  ISETP.GE.AND P4, PT, R24, RZ, PT ;  /* 0x000000ff1800720c */ /* 0x000fe20003f86270 */
[--C-:B------:R-:W-:Y:S01]  /*1340*/  @!P6 IMAD.IADD R25, R25, 0x1, -R2.reuse ;  /* 0x000000011919e824 */ /* 0x100fe200078e0a02 */
[----:B------:R-:W-:Y:S01]  /*1350*/  ISETP.GT.U32.AND P6, PT, R2, R37, PT ;  /* 0x000000250200720c */ /* 0x000fe20003fc4070 */
[--C-:B------:R-:W-:Y:S01]  /*1360*/  @!P0 IMAD.IADD R27, R27, 0x1, -R2.reuse ;  /* 0x000000011b1b8824 */ /* 0x100fe200078e0a02 */
[----:B------:R-:W-:Y:S01]  /*1370*/  ISETP.GE.AND P0, PT, R8, RZ, PT ;  /* 0x000000ff0800720c */ /* 0x000fe20003f06270 */
[--C-:B------:R-:W-:Y:S01]  /*1380*/  @!P5 IMAD.IADD R35, R35, 0x1, -R2.reuse ;  /* 0x000000012323d824 */ /* 0x100fe200078e0a02 */
[----:B------:R-:W-:Y:S01]  /*1390*/  LOP3.LUT P5, RZ, R18, 0x40, RZ, 0xc0, !PT ;  /* 0x0000004012ff7812 */ /* 0x000fe200078ac0ff */
[----:B------:R-:W-:Y:S01]  /*13a0*/  @!P1 IMAD.MOV R17, RZ, RZ, -R17 ;  /* 0x000000ffff119224 */ /* 0x000fe200078e0a11 */
[C---:B------:R-:W-:Y:S01]  /*13b0*/  ISETP.GT.U32.AND P1, PT, R2.reuse, R29, PT ;  /* 0x0000001d0200720c */ /* 0x040fe20003f24070 */
[----:B------:R-:W-:Y:S01]  /*13c0*/  @!P2 IMAD.MOV R19, RZ, RZ, -R19 ;  /* 0x000000ffff13a224 */ /* 0x000fe200078e0a13 */
[----:B------:R-:W-:Y:S01]  /*13d0*/  SEL R41, RZ, 0x90, !P5 ;  /* 0x00000090ff297807 */ /* 0x000fe20006800000 */
[----:B------:R-:W-:Y:S01]  /*13e0*/  @!P3 IMAD.MOV R21, RZ, RZ, -R21 ;  /* 0x000000ffff15b224 */ /* 0x000fe200078e0a15 */
[C---:B------:R-:W-:Y:S01]  /*13f0*/  ISETP.GT.U32.AND P2, PT, R2.reuse, R31, PT ;  /* 0x0000001f0200720c */ /* 0x040fe20003f44070 */
[----:B------:R-:W-:Y:S01]  /*1400*/  @!P4 IMAD.MOV R23, RZ, RZ, -R23 ;  /* 0x000000ffff17c224 */ /* 0x000fe200078e0a17 */
[C---:B------:R-:W-:Y:S01]  /*1410*/  ISETP.GT.U32.AND P3, PT, R2.reuse, R33, PT ;  /* 0x000000210200720c */ /* 0x040fe20003f64070 */
[--C-:B------:R-:W-:Y:S01]  /*1420*/  @!P6 IMAD.IADD R37, R37, 0x1, -R2.reuse ;  /* 0x000000012525e824 */ /* 0x100fe200078e0a02 */
[C---:B------:R-:W-:Y:S01]  /*1430*/  ISETP.GT.U32.AND P4, PT, R2.reuse, R39, PT ;  /* 0x000000270200720c */ /* 0x040fe20003f84070 */
[----:B------:R-:W-:Y:S01]  /*1440*/  @!P0 IMAD.MOV R25, RZ, RZ, -R25 ;  /* 0x000000ffff198224 */ /* 0x000fe200078e0a19 */
[----:B------:R-:W-:Y:S01]  /*1450*/  ISETP.GT.U32.AND P5, PT, R2, R35, PT ;  /* 0x000000230200720c */ /* 0x000fe20003fa4070 */
[----:B------:R-:W-:Y:S01]  /*1460*/  IMAD R22, R22, UR4, RZ ;  /* 0x0000000416167c24 */ /* 0x000fe2000f8e02ff */
[----:B------:R-:W-:Y:S01]  /*1470*/  ISETP.GE.AND P6, PT, R32, RZ, PT ;  /* 0x000000ff2000720c */ /* 0x000fe20003fc6270 */
[--C-:B------:R-:W-:Y:S01]  /*1480*/  @!P1 IMAD.IADD R29, R29, 0x1, -R2.reuse ;  /* 0x000000011d1d9824 */ /* 0x100fe200078e0a02 */
[----:B------:R-:W-:Y:S01]  /*1490*/  ISETP.GT.U32.AND P0, PT, R2, R37, PT ;  /* 0x000000250200720c */ /* 0x000fe20003f04070 */
[----:B------:R-:W-:Y:S01]  /*14a0*/  USHF.R.U32.HI UR4, URZ, 0x4, UR12 ;  /* 0x000000043f047899 */ /* 0x000fe2000801160c */
        /* <DEDUP_REMOVED lines=9> */
[----:B------:R-:W-:Y:S01]  /*1540*/  @!P6 IMAD.MOV R27, RZ, RZ, -R27 ;  /* 0x000000ffff1be224 */ /* 0x000fe200078e0a1b */
[----:B------:R-:W-:Y:S01]  /*1550*/  ISETP.GE.AND P6, PT, R3, RZ, PT ;  /* 0x000000ff0300720c */ /* 0x000fe20003fc6270 */
[----:B------:R-:W-:Y:S01]  /*1560*/  @!P0 IMAD.IADD R37, R37, 0x1, -R2 ;  /* 0x0000000125258824 */ /* 0x000fe200078e0a02 */
[----:B------:R-:W-:Y:S01]  /*1570*/  ISETP.NE.AND P0, PT, R11, RZ, PT ;  /* 0x000000ff0b00720c */ /* 0x000fe20003f05270 */
[----:B------:R-:W-:Y:S01]  /*1580*/  @!P1 IMAD.MOV R29, RZ, RZ, -R29 ;  /* 0x000000ffff1d9224 */ /* 0x000fe200078e0a1d */
[----:B------:R-:W-:Y:S01]  /*1590*/  LOP3.LUT R2, RZ, R11, RZ, 0x33, !PT ;  /* 0x0000000bff027212 */ /* 0x000fe200078e33ff */
[----:B------:R-:W-:Y:S01]  /*15a0*/  @!P2 IMAD.MOV R31, RZ, RZ, -R31 ;  /* 0x000000ffff1fa224 */ /* 0x000fe200078e0a1f */
[----:B------:R-:W-:Y:S01]  /*15b0*/  LEA R68, P1, R22, UR6, 0x1 ;  /* 0x0000000616447c11 */ /* 0x000fe2000f8208ff */
[----:B------:R-:W-:Y:S01]  /*15c0*/  @!P3 IMAD.MOV R33, RZ, RZ, -R33 ;  /* 0x000000ffff21b224 */ /* 0x000fe200078e0a21 */
[C---:B------:R-:W-:Y:S01]  /*15d0*/  SEL R5, R2.reuse, R5, !P0 ;  /* 0x0000000502057207 */ /* 0x040fe20004000000 */
[----:B------:R-:W-:Y:S01]  /*15e0*/  @!P4 IMAD.MOV R35, RZ, RZ, -R35 ;  /* 0x000000ffff23c224 */ /* 0x000fe200078e0a23 */
[C---:B------:R-:W-:Y:S01]  /*15f0*/  SEL R7, R2.reuse, R7, !P0 ;  /* 0x0000000702077207 */ /* 0x040fe20004000000 */
[----:B------:R-:W-:Y:S01]  /*1600*/  @!P5 IMAD.MOV R37, RZ, RZ, -R37 ;  /* 0x000000ffff25d224 */ /* 0x000fe200078e0a25 */
[C---:B------:R-:W-:Y:S01]  /*1610*/  SEL R13, R2.reuse, R13, !P0 ;  /* 0x0000000d020d7207 */ /* 0x040fe20004000000 */
[----:B------:R-:W-:Y:S01]  /*1620*/  @!P6 IMAD.MOV R39, RZ, RZ, -R39 ;  /* 0x000000ffff27e224 */ /* 0x000fe200078e0a27 */
[C---:B------:R-:W-:Y:S01]  /*1630*/  SEL R21, R2.reuse, R21, !P0 ;  /* 0x0000001502157207 */ /* 0x040fe20004000000 */
[----:B------:R-:W-:Y:S01]  /*1640*/  IMAD R5, R5, UR5, RZ ;  /* 0x0000000505057c24 */ /* 0x000fe2000f8e02ff */
        /* <DEDUP_REMOVED lines=8> */
[----:B------:R-:W-:Y:S01]  /*16d0*/  SEL R25, R2, R25, !P0 ;  /* 0x0000001902197207 */ /* 0x000fe20004000000 */
[----:B------:R-:W-:Y:S01]  /*16e0*/  IMAD R9, R9, UR5, RZ ;  /* 0x0000000509097c24 */ /* 0x000fe2000f8e02ff */
[----:B------:R-:W-:Y:S01]  /*16f0*/  LEA.HI.X.SX32 R69, R22, UR7, 0x1, P1 ;  /* 0x0000000716457c11 */ /* 0x000fe200088f0eff */
[----:B------:R-:W-:Y:S01]  /*1700*/  ULDC.64 UR6, c[0x0][0x218] ;  /* 0x0000860000067ab9 */ /* 0x000fe20000000a00 */
        /* <DEDUP_REMOVED lines=14> */
[----:B------:R-:W-:Y:S01]  /*17f0*/  LEA R12, P2, R5, UR6, 0x1 ;  /* 0x00000006050c7c11 */ /* 0x000fe2000f8408ff */
[----:B------:R-:W-:Y:S01]  /*1800*/  IMAD R35, R35, UR5, RZ ;  /* 0x0000000523237c24 */ /* 0x000fe2000f8e02ff */
[----:B------:R-:W-:Y:S01]  /*1810*/  LEA R10, P1, R7, UR6, 0x1 ;  /* 0x00000006070a7c11 */ /* 0x000fe2000f8208ff */
[----:B------:R-:W-:Y:S01]  /*1820*/  IMAD R37, R37, UR5, RZ ;  /* 0x0000000525257c24 */ /* 0x000fe2000f8e02ff */
[----:B------:R-:W-:Y:S01]  /*1830*/  LEA.HI.X.SX32 R13, R5, UR7, 0x1, P2 ;  /* 0x00000007050d7c11 */ /* 0x000fe200090f0eff */
[----:B------:R-:W-:Y:S01]  /*1840*/  IMAD R119, R2, UR5, RZ ;  /* 0x0000000502777c24 */ /* 0x000fe2000f8e02ff */
[----:B------:R-:W-:Y:S01]  /*1850*/  LEA R6, P4, R3, UR6, 0x1 ;  /* 0x0000000603067c11 */ /* 0x000fe2000f8808ff */
[----:B------:R-:W-:Y:S01]  /*1860*/  UIADD3 UR5, UR12, 0x1000, URZ ;  /* 0x000010000c057890 */ /* 0x000fe2000fffe03f */
[----:B------:R-:W-:Y:S01]  /*1870*/  LEA R90, P3, R21, UR6, 0x1 ;  /* 0x00000006155a7c11 */ /* 0x000fe2000f8608ff */
[----:B------:R-:W-:Y:S01]  /*1880*/  USGXT.U32 UR4, UR4, 0xe ;  /* 0x0000000e0404789a */ /* 0x000fe20008000000 */
[----:B------:R-:W-:Y:S01]  /*1890*/  LEA R88, P2, R23, UR6, 0x1 ;  /* 0x0000000617587c11 */ /* 0x000fe2000f8408ff */
[----:B------:R-:W-:Y:S01]  /*18a0*/  USHF.R.U32.HI UR5, URZ, 0x4, UR5 ;  /* 0x000000043f057899 */ /* 0x000fe20008011605 */
[----:B------:R-:W-:Y:S01]  /*18b0*/  LEA R8, P0, R9, UR6, 0x1 ;  /* 0x0000000609087c11 */ /* 0x000fe2000f8008ff */
[----:B------:R-:W-:Y:S01]  /*18c0*/  IMAD R20, R20, R93, RZ ;  /* 0x0000005d14147224 */ /* 0x000fe200078e02ff */
[----:B------:R-:W-:-:S02]  /*18d0*/  LEA R4, P6, R17, UR6, 0x1 ;  /* 0x0000000611047c11 */ /* 0x000fc4000f8c08ff */
[----:B------:R-:W-:Y:S02]  /*18e0*/  CS2R R38, SRZ ;  /* 0x0000000000267805 */ /* 0x000fe4000001ff00 */
[----:B------:R-:W-:Y:S02]  /*18f0*/  LEA R2, P5, R19, UR6, 0x1 ;  /* 0x0000000613027c11 */ /* 0x000fe4000f8a08ff */
[----:B------:R-:W-:Y:S02]  /*1900*/  CS2R R42, SRZ ;  /* 0x00000000002a7805 */ /* 0x000fe4000001ff00 */
[----:B------:R-:W-:Y:S02]  /*1910*/  LEA.HI.X.SX32 R11, R7, UR7, 0x1, P1 ;  /* 0x00000007070b7c11 */ /* 0x000fe400088f0eff */
[----:B------:R-:W-:Y:S02]  /*1920*/  LEA R86, P1, R25, UR6, 0x1 ;  /* 0x0000000619567c11 */ /* 0x000fe4000f8208ff */
[----:B------:R-:W-:-:S02]  /*1930*/  LEA.HI.X.SX32 R7, R3, UR7, 0x1, P4 ;  /* 0x0000000703077c11 */ /* 0x000fc4000a0f0eff */
[----:B------:R-:W-:Y:S02]  /*1940*/  LEA.HI.X.SX32 R91, R21, UR7, 0x1, P3 ;  /* 0x00000007155b7c11 */ /* 0x000fe400098f0eff */
[----:B------:R-:W-:Y:S02]  /*1950*/  LEA.HI.X.SX32 R89, R23, UR7, 0x1, P2 ;  /* 0x0000000717597c11 */ /* 0x000fe400090f0eff */
[----:B------:R-:W-:Y:S02]  /*1960*/  LEA.HI.X.SX32 R9, R9, UR7, 0x1, P0 ;  /* 0x0000000709097c11 */ /* 0x000fe400080f0eff */
[----:B------:R-:W-:Y:S02]  /*1970*/  LEA.HI.X.SX32 R5, R17, UR7, 0x1, P6 ;  /* 0x0000000711057c11 */ /* 0x000fe4000b0f0eff */
[----:B------:R-:W-:Y:S01]  /*1980*/  LEA.HI.X.SX32 R3, R19, UR7, 0x1, P5 ;  /* 0x0000000713037c11 */ /* 0x000fe2000a8f0eff */
[----:B---3--:R-:W-:Y:S01]  /*1990*/  IMAD.SHL.U32 R19, R70, 0x20, RZ ;  /* 0x0000002046137824 */ /* 0x008fe200078e00ff */
[----:B------:R-:W-:-:S02]  /*19a0*/  LOP3.LUT R21, R16, 0x1c, RZ, 0xfc, !PT ;  /* 0x0000001c10157812 */ /* 0x000fc400078efcff */
[C---:B------:R-:W-:Y:S02]  /*19b0*/  LOP3.LUT R22, R16.reuse, 0x1a, RZ, 0xfc, !PT ;  /* 0x0000001a10167812 */ /* 0x040fe400078efcff */
[----:B------:R-:W-:Y:S01]  /*19c0*/  LOP3.LUT R23, R16, 0x18, RZ, 0xfc, !PT ;  /* 0x0000001810177812 */ /* 0x000fe200078efcff */
[-C--:B------:R-:W-:Y:S01]  /*19d0*/  IMAD R21, R21, R93.reuse, RZ ;  /* 0x0000005d15157224 */ /* 0x080fe200078e02ff */
[----:B------:R-:W-:Y:S01]  /*19e0*/  LEA R84, P0, R27, UR6, 0x1 ;  /* 0x000000061b547c11 */ /* 0x000fe2000f8008ff */
[-C--:B------:R-:W-:Y:S01]  /*19f0*/  IMAD R22, R22, R93.reuse, RZ ;  /* 0x0000005d16167224 */ /* 0x080fe200078e02ff */
[----:B------:R-:W-:Y:S01]  /*1a00*/  LEA R82, P4, R29, UR6, 0x1 ;  /* 0x000000061d527c11 */ /* 0x000fe2000f8808ff */
[-C--:B------:R-:W-:Y:S01]  /*1a10*/  IMAD R23, R23, R93.reuse, RZ ;  /* 0x0000005d17177224 */ /* 0x080fe200078e02ff */
[----:B------:R-:W-:Y:S01]  /*1a20*/  LEA R106, P6, R31, UR6, 0x1 ;  /* 0x000000061f6a7c11 */ /* 0x000fe2000f8c08ff */
[----:B------:R-:W-:Y:S01]  /*1a30*/  IMAD R93, R16, R93, RZ ;  /* 0x0000005d105d7224 */ /* 0x000fe200078e02ff */
[----:B------:R-:W-:-:S02]  /*1a40*/  LEA R78, P5, R33, UR6, 0x1 ;  /* 0x00000006214e7c11 */ /* 0x000fc4000f8a08ff */
[----:B------:R-:W-:Y:S02]  /*1a50*/  LEA R110, P3, R35, UR6, 0x1 ;  /* 0x00000006236e7c11 */ /* 0x000fe4000f8608ff */
[----:B------:R-:W-:Y:S02]  /*1a60*/  LEA R120, P2, R37, UR6, 0x1 ;  /* 0x0000000625787c11 */ /* 0x000fe4000f8408ff */
[----:B------:R-:W-:Y:S02]  /*1a70*/  LEA.HI.X.SX32 R87, R25, UR7, 0x1, P1 ;  /* 0x0000000719577c11 */ /* 0x000fe400088f0eff */
[----:B------:R-:W-:Y:S02]  /*1a80*/  CS2R R24, SRZ ;  /* 0x0000000000187805 */ /* 0x000fe4000001ff00 */
[----:B------:R-:W-:Y:S02]  /*1a90*/  LOP3.LUT R17, R18, 0x1f, RZ, 0xc0, !PT ;  /* 0x0000001f12117812 */ /* 0x000fe400078ec0ff */
[----:B------:R-:W-:-:S02]  /*1aa0*/  LOP3.LUT R0, R41, R0, RZ, 0x3c, !PT ;  /* 0x0000000029007212 */ /* 0x000fc400078e3cff */
[----:B------:R-:W-:Y:S02]  /*1ab0*/  CS2R R40, SRZ ;  /* 0x0000000000287805 */ /* 0x000fe4000001ff00 */
[----:B------:R-:W-:Y:S01]  /*1ac0*/  LEA R118, P1, R119, UR6, 0x1 ;  /* 0x0000000677767c11 */ /* 0x000fe2000f8208ff */
[----:B------:R-:W-:Y:S01]  /*1ad0*/  USGXT.U32 UR6, UR5, 0xe ;  /* 0x0000000e0506789a */ /* 0x000fe20008000000 */
[----:B------:R-:W-:Y:S02]  /*1ae0*/  LEA.HI.X.SX32 R85, R27, UR7, 0x1, P0 ;  /* 0x000000071b557c11 */ /* 0x000fe400080f0eff */
[----:B------:R-:W-:Y:S02]  /*1af0*/  CS2R R26, SRZ ;  /* 0x00000000001a7805 */ /* 0x000fe4000001ff00 */
[----:B------:R-:W-:Y:S02]  /*1b00*/  LEA.HI.X.SX32 R83, R29, UR7, 0x1, P4 ;  /* 0x000000071d537c11 */ /* 0x000fe4000a0f0eff */
[----:B------:R-:W-:-:S02]  /*1b10*/  CS2R R28, SRZ ;  /* 0x00000000001c7805 */ /* 0x000fc4000001ff00 */
[----:B------:R-:W-:Y:S02]  /*1b20*/  LEA.HI.X.SX32 R108, R31, UR7, 0x1, P6 ;  /* 0x000000071f6c7c11 */ /* 0x000fe4000b0f0eff */
[----:B------:R-:W-:Y:S02]  /*1b30*/  CS2R R30, SRZ ;  /* 0x00000000001e7805 */ /* 0x000fe4000001ff00 */
[----:B------:R-:W-:Y:S02]  /*1b40*/  LEA.HI.X.SX32 R79, R33, UR7, 0x1, P5 ;  /* 0x00000007214f7c11 */ /* 0x000fe4000a8f0eff */
[----:B------:R-:W-:Y:S02]  /*1b50*/  CS2R R32, SRZ ;  /* 0x0000000000207805 */ /* 0x000fe4000001ff00 */
[----:B------:R-:W-:Y:S02]  /*1b60*/  LEA.HI.X.SX32 R123, R35, UR7, 0x1, P3 ;  /* 0x00000007237b7c11 */ /* 0x000fe400098f0eff */
[----:B------:R-:W-:-:S02]  /*1b70*/  CS2R R34, SRZ ;  /* 0x0000000000227805 */ /* 0x000fc4000001ff00 */
[----:B------:R-:W-:Y:S02]  /*1b80*/  LEA.HI.X.SX32 R121, R37, UR7, 0x1, P2 ;  /* 0x0000000725797c11 */ /* 0x000fe400090f0eff */
[----:B------:R-:W-:Y:S02]  /*1b90*/  CS2R R36, SRZ ;  /* 0x0000000000247805 */ /* 0x000fe4000001ff00 */
[----:B------:R-:W-:Y:S01]  /*1ba0*/  LEA.HI.X.SX32 R119, R119, UR7, 0x1, P1 ;  /* 0x0000000777777c11 */ /* 0x000fe200088f0eff */
[----:B------:R-:W-:Y:S01]  /*1bb0*/  IMAD R17, R17, R70, RZ ;  /* 0x0000004611117224 */ /* 0x000fe200078e02ff */
[C---:B------:R-:W-:Y:S01]  /*1bc0*/  LOP3.LUT R94, R0.reuse, 0x20, RZ, 0x3c, !PT ;  /* 0x00000020005e7812 */ /* 0x040fe200078e3cff */
[----:B------:R-:W-:Y:S01]  /*1bd0*/  UMOV UR5, URZ ;  /* 0x0000003f00057c82 */ /* 0x000fe20008000000 */
[C---:B------:R-:W-:Y:S01]  /*1be0*/  LOP3.LUT R95, R0.reuse, 0x40, RZ, 0x3c, !PT ;  /* 0x00000040005f7812 */ /* 0x040fe200078e3cff */
[----:B------:R-:W-:Y:S01]  /*1bf0*/  UMOV UR7, URZ ;  /* 0x0000003f00077c82 */ /* 0x000fe20008000000 */
[----:B------:R-:W-:Y:S01]  /*1c00*/  LOP3.LUT R96, R0, 0x60, RZ, 0x3c, !PT ;  /* 0x0000006000607812 */ /* 0x000fe200078e3cff */
[----:B------:R-:W-:-:S02]  /*1c10*/  UIADD3.64 UR8, UR4, UR8, URZ ;  /* 0x0000000804087297 */ /* 0x000fc4000fffe03f */
[----:B------:R-:W-:-:S12]  /*1c20*/  UIADD3.64 UR10, UR6, -UR10, URZ ;  /* 0x8000000a060a7297 */ /* 0x000fd8000fffe03f */
.L_x_1:
[C---:B------:R-:W-:Y:S01]  /*1c30*/  ISETP.GE.AND P0, PT, R16.reuse, UR13, PT ;  /* 0x0000000d10007c0c */ /* 0x040fe2000bf06270 */
[----:B------:R-:W-:Y:S01]  /*1c40*/  IMAD.WIDE R70, R93, 0x2, R68 ;  /* 0x000000025d467825 */ /* 0x000fe200078e0244 */
[----:B------:R-:W-:Y:S02]  /*1c50*/  LOP3.LUT R72, R16, 0x8, RZ, 0xfc, !PT ;  /* 0x0000000810487812 */ /* 0x000fe400078efcff */
[----:B------:R-:W-:Y:S02]  /*1c60*/  PRMT R114, RZ, 0x7610, R114 ;  /* 0x00007610ff727816 */ /* 0x000fe40000000072 */
[----:B------:R-:W-:Y:S02]  /*1c70*/  ISETP.GE.AND P1, PT, R72, UR13, PT ;  /* 0x0000000d48007c0c */ /* 0x000fe4000bf26270 */
[----:B------:R-:W-:-:S05]  /*1c80*/  LOP3.LUT R72, R16, 0x10, RZ, 0xfc, !PT ;  /* 0x0000001010487812 */ /* 0x000fca00078efcff */
[----:B------:R0:W2:Y:S01]  /*1c90*/  @!P0 LDG.E.U16 R114, desc[UR14][R70.64] ;  /* 0x0000000e46728981 */ /* 0x0000a2000c1e1500 */
[----:B------:R-:W-:Y:S01]  /*1ca0*/  PRMT R97, RZ, 0x7610, R97 ;  /* 0x00007610ff617816 */ /* 0x000fe20000000061 */
[----:B------:R-:W-:Y:S01]  /*1cb0*/  IMAD.WIDE R74, R63, 0x2, R68 ;  /* 0x000000023f4a7825 */ /* 0x000fe200078e0244 */
[----:B------:R-:W-:-:S04]  /*1cc0*/  ISETP.GE.AND P0, PT, R72, UR13, PT ;  /* 0x0000000d48007c0c */ /* 0x000fc8000bf06270 */
[----:B------:R1:W3:Y:S01]  /*1cd0*/  @!P1 LDG.E.U16 R97, desc[UR14][R74.64] ;  /* 0x0000000e4a619981 */ /* 0x0002e2000c1e1500 */
[----:B------:R-:W-:Y:S01]  /*1ce0*/  LOP3.LUT R76, R16, 0x18, RZ, 0xfc, !PT ;  /* 0x00000018104c7812 */ /* 0x000fe200078efcff */
[----:B------:R-:W-:Y:S01]  /*1cf0*/  IMAD.WIDE R72, R59, 0x2, R68 ;  /* 0x000000023b487825 */ /* 0x000fe200078e0244 */
[----:B------:R-:W-:Y:S02]  /*1d00*/  PRMT R99, RZ, 0x7610, R99 ;  /* 0x00007610ff637816 */ /* 0x000fe40000000063 */
[----:B------:R-:W-:-:S04]  /*1d10*/  ISETP.GE.AND P1, PT, R76, UR13, PT ;  /* 0x0000000d4c007c0c */ /* 0x000fc8000bf26270 */
[----:B------:R4:W5:Y:S01]  /*1d20*/  @!P0 LDG.E.U16 R99, desc[UR14][R72.64] ;  /* 0x0000000e48638981 */ /* 0x000962000c1e1500 */
[----:B------:R-:W-:Y:S01]  /*1d30*/  LOP3.LUT R76, R16, 0x2, RZ, 0xfc, !PT ;  /* 0x00000002104c7812 */ /* 0x000fe200078efcff */
[----:B0-----:R-:W-:Y:S01]  /*1d40*/  IMAD.WIDE R70, R23, 0x2, R68 ;  /* 0x0000000217467825 */ /* 0x001fe200078e0244 */
[----:B------:R-:W-:Y:S02]  /*1d50*/  PRMT R101, RZ, 0x7610, R101 ;  /* 0x00007610ff657816 */ /* 0x000fe40000000065 */
[----:B------:R-:W-:-:S04]  /*1d60*/  ISETP.GE.AND P0, PT, R76, UR13, PT ;  /* 0x0000000d4c007c0c */ /* 0x000fc8000bf06270 */
[----:B------:R0:W5:Y:S01]  /*1d70*/  @!P1 LDG.E.U16 R101, desc[UR14][R70.64] ;  /* 0x0000000e46659981 */ /* 0x000162000c1e1500 */
[----:B------:R-:W-:Y:S01]  /*1d80*/  PRMT R103, RZ, 0x7610, R103 ;  /* 0x00007610ff677816 */ /* 0x000fe20000000067 */
[----:B-1----:R-:W-:Y:S01]  /*1d90*/  IMAD.WIDE R74, R66, 0x2, R68 ;  /* 0x00000002424a7825 */ /* 0x002fe200078e0244 */
[----:B------:R-:W-:-:S04]  /*1da0*/  LOP3.LUT R76, R16, 0xa, RZ, 0xfc, !PT ;  /* 0x0000000a104c7812 */ /* 0x000fc800078efcff */
[----:B------:R-:W-:Y:S02]  /*1db0*/  ISETP.GE.AND P1, PT, R76, UR13, PT ;  /* 0x0000000d4c007c0c */ /* 0x000fe4000bf26270 */
[----:B------:R1:W5:Y:S01]  /*1dc0*/  @!P0 LDG.E.U16 R103, desc[UR14][R74.64] ;  /* 0x0000000e4a678981 */ /* 0x000362000c1e1500 */
[----:B------:R-:W-:Y:S01]  /*1dd0*/  LOP3.LUT R76, R16, 0x12, RZ, 0xfc, !PT ;  /* 0x00000012104c7812 */ /* 0x000fe200078efcff */
[----:B----4-:R-:W-:Y:S01]  /*1de0*/  IMAD.WIDE R72, R62, 0x2, R68 ;  /* 0x000000023e487825 */ /* 0x010fe200078e0244 */
[----:B------:R-:W-:Y:S02]  /*1df0*/  PRMT R105, RZ, 0x7610, R105 ;  /* 0x00007610ff697816 */ /* 0x000fe40000000069 */
[----:B------:R-:W-:Y:S02]  /*1e00*/  ISETP.GE.AND P0, PT, R76, UR13, PT ;  /* 0x0000000d4c007c0c */ /* 0x000fe4000bf06270 */
[----:B------:R-:W-:Y:S01]  /*1e10*/  LOP3.LUT R77, R16, 0x6, RZ, 0xfc, !PT ;  /* 0x00000006104d7812 */ /* 0x000fe200078efcff */
[----:B0-----:R-:W-:Y:S01]  /*1e20*/  IMAD.WIDE R70, R58, 0x2, R68 ;  /* 0x000000023a467825 */ /* 0x001fe200078e0244 */
[----:B------:R-:W-:-:S02]  /*1e30*/  PRMT R107, RZ, 0x7610, R107 ;  /* 0x00007610ff6b7816 */ /* 0x000fc4000000006b */
[----:B------:R-:W-:Y:S01]  /*1e40*/  ISETP.GE.AND P5, PT, R77, UR13, PT ;  /* 0x0000000d4d007c0c */ /* 0x000fe2000bfa6270 */
[----:B------:R0:W4:Y:S01]  /*1e50*/  @!P1 LDG.E.U16 R105, desc[UR14][R72.64] ;  /* 0x0000000e48699981 */ /* 0x000122000c1e1500 */
[C---:B------:R-:W-:Y:S02]  /*1e60*/  LOP3.LUT R76, R16.reuse, 0x4, RZ, 0xfc, !PT ;  /* 0x00000004104c7812 */ /* 0x040fe400078efcff */
[----:B-1----:R-:W-:Y:S02]  /*1e70*/  LOP3.LUT R74, R16, 0xc, RZ, 0xfc, !PT ;  /* 0x0000000c104a7812 */ /* 0x002fe400078efcff */
[----:B------:R-:W-:Y:S01]  /*1e80*/  ISETP.GE.AND P4, PT, R76, UR13, PT ;  /* 0x0000000d4c007c0c */ /* 0x000fe2000bf86270 */
[----:B------:R1:W4:Y:S01]  /*1e90*/  @!P0 LDG.E.U16 R107, desc[UR14][R70.64] ;  /* 0x0000000e466b8981 */ /* 0x000322000c1e1500 */
[----:B------:R-:W-:Y:S01]  /*1ea0*/  ISETP.GE.AND P0, PT, R74, UR13, PT ;  /* 0x0000000d4a007c0c */ /* 0x000fe2000bf06270 */
[----:B------:R-:W-:Y:S01]  /*1eb0*/  IMAD.WIDE R76, R64, 0x2, R68 ;  /* 0x00000002404c7825 */ /* 0x000fe200078e0244 */
[----:B------:R-:W-:-:S02]  /*1ec0*/  PRMT R109, RZ, 0x7610, R109 ;  /* 0x00007610ff6d7816 */ /* 0x000fc4000000006d */
[C---:B0-----:R-:W-:Y:S01]  /*1ed0*/  LOP3.LUT R72, R16.reuse, 0xe, RZ, 0xfc, !PT ;  /* 0x0000000e10487812 */ /* 0x041fe200078efcff */
[----:B------:R-:W-:Y:S01]  /*1ee0*/  IMAD.WIDE R74, R65, 0x2, R68 ;  /* 0x00000002414a7825 */ /* 0x000fe200078e0244 */
[C---:B------:R-:W-:Y:S02]  /*1ef0*/  LOP3.LUT R104, R16.reuse, 0x1a, RZ, 0xfc, !PT ;  /* 0x0000001a10687812 */ /* 0x040fe400078efcff */
[----:B------:R-:W-:Y:S01]  /*1f00*/  PRMT R98, RZ, 0x7610, R98 ;  /* 0x00007610ff627816 */ /* 0x000fe20000000062 */
[----:B------:R-:W4:Y:S01]  /*1f10*/  @!P5 LDG.E.U16 R109, desc[UR14][R76.64] ;  /* 0x0000000e4c6dd981 */ /* 0x000f22000c1e1500 */
[----:B-1----:R-:W-:Y:S02]  /*1f20*/  LOP3.LUT R70, R16, 0x16, RZ, 0xfc, !PT ;  /* 0x0000001610467812 */ /* 0x002fe400078efcff */
[----:B------:R-:W-:Y:S02]  /*1f30*/  PRMT R100, RZ, 0x7610, R100 ;  /* 0x00007610ff647816 */ /* 0x000fe40000000064 */
[----:B------:R-:W-:Y:S01]  /*1f40*/  ISETP.GE.AND P3, PT, R70, UR13, PT ;  /* 0x0000000d46007c0c */ /* 0x000fe2000bf66270 */
[----:B------:R-:W-:Y:S01]  /*1f50*/  IMAD.WIDE R70, R61, 0x2, R68 ;  /* 0x000000023d467825 */ /* 0x000fe200078e0244 */
[----:B------:R-:W-:Y:S01]  /*1f60*/  ISETP.GE.AND P1, PT, R72, UR13, PT ;  /* 0x0000000d48007c0c */ /* 0x000fe2000bf26270 */
[----:B------:R0:W4:Y:S01]  /*1f70*/  @!P4 LDG.E.U16 R98, desc[UR14][R74.64] ;  /* 0x0000000e4a62c981 */ /* 0x000122000c1e1500 */
[----:B------:R-:W-:-:S02]  /*1f80*/  ISETP.GE.AND P5, PT, R104, UR13, PT ;  /* 0x0000000d68007c0c */ /* 0x000fc4000bfa6270 */
[C---:B------:R-:W-:Y:S01]  /*1f90*/  LOP3.LUT R73, R16.reuse, 0x14, RZ, 0xfc, !PT ;  /* 0x0000001410497812 */ /* 0x040fe200078efcff */
[----:B------:R1:W4:Y:S01]  /*1fa0*/  @!P0 LDG.E.U16 R100, desc[UR14][R70.64] ;  /* 0x0000000e46648981 */ /* 0x000322000c1e1500 */
[C---:B------:R-:W-:Y:S02]  /*1fb0*/  LOP3.LUT R112, R16.reuse, 0x1c, RZ, 0xfc, !PT ;  /* 0x0000001c10707812 */ /* 0x040fe400078efcff */
[----:B------:R-:W-:Y:S02]  /*1fc0*/  LOP3.LUT R104, R16, 0x1e, RZ, 0xfc, !PT ;  /* 0x0000001e10687812 */ /* 0x000fe400078efcff */
[----:B------:R-:W-:Y:S02]  /*1fd0*/  ISETP.GE.AND P2, PT, R73, UR13, PT ;  /* 0x0000000d49007c0c */ /* 0x000fe4000bf46270 */
[----:B------:R-:W-:Y:S02]  /*1fe0*/  ISETP.GE.AND P4, PT, R112, UR13, PT ;  /* 0x0000000d70007c0c */ /* 0x000fe4000bf86270 */
[----:B------:R-:W-:Y:S01]  /*1ff0*/  ISETP.GE.AND P0, PT, R104, UR13, PT ;  /* 0x0000000d68007c0c */ /* 0x000fe2000bf06270 */
[----:B------:R-:W-:Y:S01]  /*2000*/  IMAD.WIDE R72, R60, 0x2, R68 ;  /* 0x000000023c487825 */ /* 0x000fe200078e0244 */
[----:B------:R-:W-:-:S02]  /*2010*/  PRMT R111, RZ, 0x7610, R111 ;  /* 0x00007610ff6f7816 */ /* 0x000fc4000000006f */
[----:B------:R-:W-:Y:S01]  /*2020*/  PRMT R102, RZ, 0x7610, R102 ;  /* 0x00007610ff667816 */ /* 0x000fe20000000066 */
[----:B------:R-:W-:Y:S01]  /*2030*/  IMAD.WIDE R80, R57, 0x2, R68 ;  /* 0x0000000239507825 */ /* 0x000fe200078e0244 */
[----:B------:R-:W-:Y:S02]  /*2040*/  PRMT R113, RZ, 0x7610, R113 ;  /* 0x00007610ff717816 */ /* 0x000fe40000000071 */
[----:B------:R1:W4:Y:S01]  /*2050*/  @!P1 LDG.E.U16 R111, desc[UR14][R72.64] ;  /* 0x0000000e486f9981 */ /* 0x000322000c1e1500 */
[----:B------:R-:W-:Y:S01]  /*2060*/  PRMT R115, RZ, 0x7610, R115 ;  /* 0x00007610ff737816 */ /* 0x000fe20000000073 */
[----:B0-----:R-:W-:Y:S01]  /*2070*/  IMAD.WIDE R74, R56, 0x2, R68 ;  /* 0x00000002384a7825 */ /* 0x001fe200078e0244 */
[----:B------:R-:W-:Y:S01]  /*2080*/  PRMT R104, RZ, 0x7610, R104 ;  /* 0x00007610ff687816 */ /* 0x000fe20000000068 */
[----:B------:R-:W4:Y:S01]  /*2090*/  @!P2 LDG.E.U16 R102, desc[UR14][R80.64] ;  /* 0x0000000e5066a981 */ /* 0x000f22000c1e1500 */
[----:B------:R-:W-:Y:S01]  /*20a0*/  PRMT R117, RZ, 0x7610, R117 ;  /* 0x00007610ff757816 */ /* 0x000fe20000000075 */
[----:B------:R-:W-:-:S02]  /*20b0*/  IMAD.WIDE R76, R22, 0x2, R68 ;  /* 0x00000002164c7825 */ /* 0x000fc400078e0244 */
[----:B------:R-:W4:Y:S02]  /*20c0*/  @!P3 LDG.E.U16 R113, desc[UR14][R74.64] ;  /* 0x0000000e4a71b981 */ /* 0x000f24000c1e1500 */
[--C-:B-1----:R-:W-:Y:S02]  /*20d0*/  IMAD.WIDE R70, R21, 0x2, R68.reuse ;  /* 0x0000000215467825 */ /* 0x102fe400078e0244 */
[----:B------:R-:W4:Y:S02]  /*20e0*/  @!P5 LDG.E.U16 R115, desc[UR14][R76.64] ;  /* 0x0000000e4c73d981 */ /* 0x000f24000c1e1500 */
[----:B------:R-:W-:Y:S02]  /*20f0*/  IMAD.WIDE R72, R20, 0x2, R68 ;  /* 0x0000000214487825 */ /* 0x000fe400078e0244 */
[----:B------:R-:W4:Y:S04]  /*2100*/  @!P4 LDG.E.U16 R104, desc[UR14][R70.64] ;  /* 0x0000000e4668c981 */ /* 0x000f28000c1e1500 */
[----:B------:R0:W4:Y:S01]  /*2110*/  @!P0 LDG.E.U16 R117, desc[UR14][R72.64] ;  /* 0x0000000e48758981 */ /* 0x000122000c1e1500 */
[----:B------:R-:W-:Y:S01]  /*2120*/  BAR.SYNC.DEFER_BLOCKING 0x0 ;  /* 0x0000000000007b1d */ /* 0x000fe20000010000 */
[----:B------:R-:W-:-:S04]  /*2130*/  LOP3.LUT R112, R18, 0x1f, RZ, 0xc0, !PT ;  /* 0x0000001f12707812 */ /* 0x000fc800078ec0ff */
[----:B------:R-:W-:Y:S01]  /*2140*/  ISETP.GE.AND P1, PT, R112, UR13, PT ;  /* 0x0000000d70007c0c */ /* 0x000fe2000bf26270 */
[----:B0-----:R-:W-:Y:S02]  /*2150*/  IMAD.MOV.U32 R72, RZ, RZ, R120 ;  /* 0x000000ffff487224 */ /* 0x001fe400078e0078 */
[--C-:B------:R-:W-:Y:S01]  /*2160*/  IMAD.MOV.U32 R73, RZ, RZ, R121.reuse ;  /* 0x000000ffff497224 */ /* 0x100fe200078e0079 */
[----:B------:R-:W-:Y:S01]  /*2170*/  PRMT R121, RZ, 0x7610, R121 ;  /* 0x00007610ff797816 */ /* 0x000fe20000000079 */
[----:B------:R-:W-:-:S08]  /*2180*/  IMAD.WIDE R74, R17, 0x2, R72 ;  /* 0x00000002114a7825 */ /* 0x000fd000078e0248 */
[----:B------:R0:W4:Y:S02]  /*2190*/  @!P1 LDG.E.U16 R121, desc[UR14][R74.64] ;  /* 0x0000000e4a799981 */ /* 0x000124000c1e1500 */
[----:B0-----:R-:W-:Y:S02]  /*21a0*/  IMAD.MOV.U32 R74, RZ, RZ, R110 ;  /* 0x000000ffff4a7224 */ /* 0x001fe400078e006e */
[--C-:B------:R-:W-:Y:S01]  /*21b0*/  IMAD.MOV.U32 R75, RZ, RZ, R123.reuse ;  /* 0x000000ffff4b7224 */ /* 0x100fe200078e007b */
[----:B------:R-:W-:Y:S01]  /*21c0*/  PRMT R123, RZ, 0x7610, R123 ;  /* 0x00007610ff7b7816 */ /* 0x000fe2000000007b */
[----:B------:R-:W-:Y:S01]  /*21d0*/  IMAD.WIDE R76, R17, 0x2, R74 ;  /* 0x00000002114c7825 */ /* 0x000fe200078e024a */
[----:B------:R-:W-:-:S04]  /*21e0*/  PRMT R125, RZ, 0x7610, R125 ;  /* 0x00007610ff7d7816 */ /* 0x000fc8000000007d */
[----:B------:R0:W4:Y:S01]  /*21f0*/  @!P1 LDG.E.U16 R123, desc[UR14][R76.64] ;  /* 0x0000000e4c7b9981 */ /* 0x000122000c1e1500 */
[----:B------:R-:W-:Y:S02]  /*2200*/  IMAD.MOV.U32 R70, RZ, RZ, R118 ;  /* 0x000000ffff467224 */ /* 0x000fe400078e0076 */
[----:B------:R-:W-:Y:S02]  /*2210*/  IMAD.MOV.U32 R71, RZ, RZ, R119 ;  /* 0x000000ffff477224 */ /* 0x000fe400078e0077 */
[----:B0-----:R-:W-:Y:S02]  /*2220*/  IMAD.MOV.U32 R76, RZ, RZ, R78 ;  /* 0x000000ffff4c7224 */ /* 0x001fe400078e004e */
[----:B------:R-:W-:Y:S01]  /*2230*/  IMAD.MOV.U32 R77, RZ, RZ, R79 ;  /* 0x000000ffff4d7224 */ /* 0x000fe200078e004f */
[----:B------:R-:W-:Y:S01]  /*2240*/  PRMT R119, RZ, 0x7610, R119 ;  /* 0x00007610ff777816 */ /* 0x000fe20000000077 */
[----:B------:R-:W-:-:S04]  /*2250*/  IMAD.WIDE R78, R17, 0x2, R76 ;  /* 0x00000002114e7825 */ /* 0x000fc800078e024c */
[C---:B------:R-:W-:Y:S01]  /*2260*/  IMAD.WIDE R80, R17.reuse, 0x2, R70 ;  /* 0x0000000211507825 */ /* 0x040fe200078e0246 */
[----:B------:R0:W4:Y:S04]  /*2270*/  @!P1 LDG.E.U16 R125, desc[UR14][R78.64] ;  /* 0x0000000e4e7d9981 */ /* 0x000128000c1e1500 */
[----:B------:R1:W4:Y:S01]  /*2280*/  @!P1 LDG.E.U16 R119, desc[UR14][R80.64] ;  /* 0x0000000e50779981 */ /* 0x000322000c1e1500 */
[----:B0-----:R-:W-:Y:S02]  /*2290*/  IMAD.MOV.U32 R78, RZ, RZ, R106 ;  /* 0x000000ffff4e7224 */ /* 0x001fe400078e006a */
[----:B------:R-:W-:Y:S01]  /*22a0*/  IMAD.MOV.U32 R79, RZ, RZ, R108 ;  /* 0x000000ffff4f7224 */ /* 0x000fe200078e006c */
[----:B------:R-:W-:Y:S01]  /*22b0*/  PRMT R106, RZ, 0x7610, R106 ;  /* 0x00007610ff6a7816 */ /* 0x000fe2000000006a */
[----:B-1----:R-:W-:Y:S01]  /*22c0*/  IMAD.WIDE R80, R17, 0x2, R78 ;  /* 0x0000000211507825 */ /* 0x002fe200078e024e */
[----:B------:R-:W-:-:S04]  /*22d0*/  PRMT R108, RZ, 0x7610, R108 ;  /* 0x00007610ff6c7816 */ /* 0x000fc8000000006c */
[----:B------:R0:W4:Y:S02]  /*22e0*/  @!P1 LDG.E.U16 R106, desc[UR14][R80.64] ;  /* 0x0000000e506a9981 */ /* 0x000124000c1e1500 */
[----:B0-----:R-:W-:Y:S02]  /*22f0*/  IMAD.MOV.U32 R80, RZ, RZ, R82 ;  /* 0x000000ffff507224 */ /* 0x001fe400078e0052 */
[----:B------:R-:W-:Y:S02]  /*2300*/  IMAD.MOV.U32 R81, RZ, RZ, R83 ;  /* 0x000000ffff517224 */ /* 0x000fe400078e0053 */
[----:B------:R-:W-:Y:S01]  /*2310*/  IMAD.WIDE R82, R17, 0x2, R80 ;  /* 0x0000000211527825 */ /* 0x000fe200078e0250 */
        /* <DEDUP_REMOVED lines=25> */
[----:B--2---:R0:W-:Y:S04]  /*24b0*/  STS.U16 [R0+UR12], R114 ;  /* 0x0000007200007988 */ /* 0x0041e8000800040c */
[----:B------:R1:W2:Y:S01]  /*24c0*/  @!P1 LDG.E.U16 R120, desc[UR14][R2.64] ;  /* 0x0000000e02789981 */ /* 0x0002a2000c1e1500 */
[----:B0-----:R-:W-:Y:S01]  /*24d0*/  PRMT R114, RZ, 0x7610, R114 ;  /* 0x00007610ff727816 */ /* 0x001fe20000000072 */
[----:B-1----:R-:W-:-:S02]  /*24e0*/  IMAD.MOV.U32 R2, RZ, RZ, R4 ;  /* 0x000000ffff027224 */ /* 0x002fc400078e0004 */
[----:B------:R-:W-:Y:S02]  /*24f0*/  IMAD.MOV.U32 R3, RZ, RZ, R5 ;  /* 0x000000ffff037224 */ /* 0x000fe400078e0005 */
[----:B------:R-:W-:Y:S01]  /*2500*/  IMAD.WIDE R4, R17, 0x2, R2 ;  /* 0x0000000211047825 */ /* 0x000fe200078e0202 */
[----:B---3--:R0:W-:Y:S04]  /*2510*/  STS.U16 [R0+UR12+0x400], R97 ;  /* 0x0004006100007988 */ /* 0x0081e8000800040c */
[----:B------:R1:W3:Y:S01]  /*2520*/  @!P1 LDG.E.U16 R114, desc[UR14][R4.64] ;  /* 0x0000000e04729981 */ /* 0x0002e2000c1e1500 */
[----:B0-----:R-:W-:Y:S01]  /*2530*/  PRMT R97, RZ, 0x7610, R97 ;  /* 0x00007610ff617816 */ /* 0x001fe20000000061 */
[----:B-1----:R-:W-:Y:S02]  /*2540*/  IMAD.MOV.U32 R4, RZ, RZ, R6 ;  /* 0x000000ffff047224 */ /* 0x002fe400078e0006 */
[----:B------:R-:W-:-:S02]  /*2550*/  IMAD.MOV.U32 R5, RZ, RZ, R7 ;  /* 0x000000ffff057224 */ /* 0x000fc400078e0007 */
[C---:B------:R-:W-:Y:S01]  /*2560*/  IMAD.WIDE R6, R17.reuse, 0x2, R4 ;  /* 0x0000000211067825 */ /* 0x040fe200078e0204 */
[----:B-----5:R0:W-:Y:S04]  /*2570*/  STS.U16 [R0+UR12+0x800], R99 ;  /* 0x0008006300007988 */ /* 0x0201e8000800040c */
[----:B------:R1:W5:Y:S01]  /*2580*/  @!P1 LDG.E.U16 R97, desc[UR14][R6.64] ;  /* 0x0000000e06619981 */ /* 0x000362000c1e1500 */
[----:B0-----:R-:W-:Y:S01]  /*2590*/  PRMT R99, RZ, 0x7610, R99 ;  /* 0x00007610ff637816 */ /* 0x001fe20000000063 */
[----:B-1----:R-:W-:Y:S02]  /*25a0*/  IMAD.MOV.U32 R6, RZ, RZ, R8 ;  /* 0x000000ffff067224 */ /* 0x002fe400078e0008 */
[----:B------:R-:W-:Y:S02]  /*25b0*/  IMAD.MOV.U32 R7, RZ, RZ, R9 ;  /* 0x000000ffff077224 */ /* 0x000fe400078e0009 */
[----:B------:R-:W-:Y:S01]  /*25c0*/  IMAD.WIDE R8, R17, 0x2, R6 ;  /* 0x0000000211087825 */ /* 0x000fe200078e0206 */
[----:B------:R0:W-:Y:S04]  /*25d0*/  STS.U16 [R0+UR12+0xc00], R101 ;  /* 0x000c006500007988 */ /* 0x0001e8000800040c */
[----:B------:R1:W3:Y:S01]  /*25e0*/  @!P1 LDG.E.U16 R99, desc[UR14][R8.64] ;  /* 0x0000000e08639981 */ /* 0x0002e2000c1e1500 */
[----:B0-----:R-:W-:Y:S01]  /*25f0*/  PRMT R101, RZ, 0x7610, R101 ;  /* 0x00007610ff657816 */ /* 0x001fe20000000065 */
[----:B-1----:R-:W-:-:S02]  /*2600*/  IMAD.MOV.U32 R8, RZ, RZ, R10 ;  /* 0x000000ffff087224 */ /* 0x002fc400078e000a */
[----:B------:R-:W-:Y:S02]  /*2610*/  IMAD.MOV.U32 R9, RZ, RZ, R11 ;  /* 0x000000ffff097224 */ /* 0x000fe400078e000b */
[----:B------:R-:W-:Y:S01]  /*2620*/  IMAD.WIDE R10, R17, 0x2, R8 ;  /* 0x00000002110a7825 */ /* 0x000fe200078e0208 */
[----:B------:R0:W-:Y:S04]  /*2630*/  STS.U16 [R94+UR12+0x100], R103 ;  /* 0x000100675e007988 */ /* 0x0001e8000800040c */
[----:B------:R1:W3:Y:S01]  /*2640*/  @!P1 LDG.E.U16 R101, desc[UR14][R10.64] ;  /* 0x0000000e0a659981 */ /* 0x0002e2000c1e1500 */
[----:B0-----:R-:W-:Y:S01]  /*2650*/  PRMT R103, RZ, 0x7610, R103 ;  /* 0x00007610ff677816 */ /* 0x001fe20000000067 */
[----:B-1----:R-:W-:Y:S02]  /*2660*/  IMAD.MOV.U32 R10, RZ, RZ, R12 ;  /* 0x000000ffff0a7224 */ /* 0x002fe400078e000c */
[----:B------:R-:W-:-:S02]  /*2670*/  IMAD.MOV.U32 R11, RZ, RZ, R13 ;  /* 0x000000ffff0b7224 */ /* 0x000fc400078e000d */
[----:B------:R-:W-:-:S05]  /*2680*/  IMAD.WIDE R12, R17, 0x2, R10 ;  /* 0x00000002110c7825 */ /* 0x000fca00078e020a */
[----:B------:R-:W3:Y:S04]  /*2690*/  @!P1 LDG.E.U16 R103, desc[UR14][R12.64] ;  /* 0x0000000e0c679981 */ /* 0x000ee8000c1e1500 */
[----:B----4-:R-:W-:Y:S04]  /*26a0*/  STS.U16 [R94+UR12+0x500], R105 ;  /* 0x000500695e007988 */ /* 0x010fe8000800040c */
[----:B------:R-:W-:Y:S04]  /*26b0*/  STS.U16 [R94+UR12+0x900], R107 ;  /* 0x0009006b5e007988 */ /* 0x000fe8000800040c */
        /* <DEDUP_REMOVED lines=11> */
[----:B------:R0:W-:Y:S04]  /*2770*/  STS.U16 [R0+UR12+0x1400], R106 ;  /* 0x0014006a00007988 */ /* 0x0001e8000800040c */
[----:B------:R1:W-:Y:S04]  /*2780*/  STS.U16 [R0+UR12+0x1600], R110 ;  /* 0x0016006e00007988 */ /* 0x0003e8000800040c */
[----:B------:R-:W-:Y:S04]  /*2790*/  STS.U16 [R0+UR12+0x1800], R116 ;  /* 0x0018007400007988 */ /* 0x000fe8000800040c */
[----:B--2---:R-:W-:Y:S04]  /*27a0*/  STS.U16 [R0+UR12+0x1a00], R120 ;  /* 0x001a007800007988 */ /* 0x004fe8000800040c */
[----:B-----5:R-:W-:Y:S04]  /*27b0*/  STS.U16 [R0+UR12+0x1c00], R97 ;  /* 0x001c006100007988 */ /* 0x020fe8000800040c */
[----:B---3--:R-:W-:Y:S04]  /*27c0*/  STS.U16 [R0+UR12+0x1e00], R101 ;  /* 0x001e006500007988 */ /* 0x008fe8000800040c */
[----:B------:R-:W-:Y:S04]  /*27d0*/  STS.U16 [R94+UR12+0x1100], R121 ;  /* 0x001100795e007988 */ /* 0x000fe8000800040c */
[----:B------:R-:W-:Y:S04]  /*27e0*/  STS.U16 [R94+UR12+0x1300], R125 ;  /* 0x0013007d5e007988 */ /* 0x000fe8000800040c */
[----:B------:R2:W-:Y:S04]  /*27f0*/  STS.U16 [R94+UR12+0x1500], R108 ;  /* 0x0015006c5e007988 */ /* 0x0005e8000800040c */
[----:B------:R-:W-:Y:S04]  /*2800*/  STS.U16 [R94+UR12+0x1700], R112 ;  /* 0x001700705e007988 */ /* 0x000fe8000800040c */
[----:B------:R3:W-:Y:S04]  /*2810*/  STS.U16 [R94+UR12+0x1900], R118 ;  /* 0x001900765e007988 */ /* 0x0007e8000800040c */
[----:B------:R4:W-:Y:S04]  /*2820*/  STS.U16 [R94+UR12+0x1b00], R114 ;  /* 0x001b00725e007988 */ /* 0x0009e8000800040c */
[----:B------:R4:W-:Y:S04]  /*2830*/  STS.U16 [R94+UR12+0x1d00], R99 ;  /* 0x001d00635e007988 */ /* 0x0009e8000800040c */
[----:B------:R4:W-:Y:S01]  /*2840*/  STS.U16 [R94+UR12+0x1f00], R103 ;  /* 0x001f00675e007988 */ /* 0x0009e2000800040c */
[----:B------:R5:W-:Y:S06]  /*2850*/  MEMBAR.ALL.CTA ;  /* 0x0000000000007992 */ /* 0x000bec0000008000 */
[----:B-----5:R-:W5:Y:S02]  /*2860*/  FENCE.VIEW.ASYNC.S ;  /* 0x00000000000073c6 */ /* 0x020f640000000000 */
[----:B-----5:R-:W-:Y:S06]  /*2870*/  BAR.SYNC.DEFER_BLOCKING 0x0 ;  /* 0x0000000000007b1d */ /* 0x020fec0000010000 */
[----:B------:R-:W-:Y:S01]  /*2880*/  UMOV UR16, UR4 ;  /* 0x0000000400107c82 */ /* 0x000fe20008000000 */
[----:B------:R-:W-:Y:S01]  /*2890*/  UMOV UR17, 0x40000040 ;  /* 0x4000004000117882 */ /* 0x000fe20000000000 */
[----:B------:R-:W-:Y:S01]  /*28a0*/  UMOV UR18, UR6 ;  /* 0x0000000600127c82 */ /* 0x000fe20008000000 */
[----:B------:R-:W-:Y:S01]  /*28b0*/  UMOV UR19, 0x80000020 ;  /* 0x8000002000137882 */ /* 0x000fe20000000000 */
[----:B------:R-:W-:-:S06]  /*28c0*/  WARPGROUP.ARRIVE ;  /* 0x00000000000079c5 */ /* 0x000fcc0000000000 */
[----:B------:R-:W-:Y:S01]  /*28d0*/  HGMMA.64x64x16.F32.BF16 R24, gdesc[UR16].tnspA, R24 ;  /* 0x20e00000101879f0 */ /* 0x000fe20008701818 */
[----:B------:R-:W-:-:S05]  /*28e0*/  VIADD R92, R92, 0xffffffff ;  /* 0xffffffff5c5c7836 */ /* 0x000fca0000000000 */
[----:B------:R-:W-:Y:S01]  /*28f0*/  ISETP.NE.U32.AND P0, PT, R92, RZ, PT ;  /* 0x000000ff5c00720c */ /* 0x000fe20003f05070 */
[C---:B------:R-:W-:Y:S01]  /*2900*/  IMAD.WIDE R12, R19.reuse, 0x2, R10 ;  /* 0x00000002130c7825 */ /* 0x040fe200078e020a */
[----:B------:R-:W-:Y:S03]  /*2910*/  HGMMA.64x64x16.F32.BF16 R24, gdesc[UR8].tnspA, R24, gsb0 ;  /* 0x20e00000081879f0 */ /* 0x000fe60008001818 */
[----:B------:R-:W-:-:S04]  /*2920*/  IMAD.WIDE R10, R19, 0x2, R8 ;  /* 0x00000002130a7825 */ /* 0x000fc800078e0208 */
[----:B------:R-:W-:-:S04]  /*2930*/  IMAD.WIDE R8, R19, 0x2, R6 ;  /* 0x0000000213087825 */ /* 0x000fc800078e0206 */
[----:B------:R-:W-:Y:S01]  /*2940*/  IMAD.WIDE R6, R19, 0x2, R4 ;  /* 0x0000000213067825 */ /* 0x000fe200078e0204 */
[----:B------:R-:W-:-:S03]  /*2950*/  UIADD3 UR13, UR13, -0x20, URZ ;  /* 0xffffffe00d0d7890 */ /* 0x000fc6000fffe03f */
[----:B------:R-:W-:-:S04]  /*2960*/  IMAD.WIDE R4, R19, 0x2, R2 ;  /* 0x0000000213047825 */ /* 0x000fc800078e0202 */
[----:B------:R-:W-:-:S04]  /*2970*/  IMAD.WIDE R2, R19, 0x2, R90 ;  /* 0x0000000213027825 */ /* 0x000fc800078e025a */
[----:B------:R-:W-:-:S04]  /*2980*/  IMAD.WIDE R90, R19, 0x2, R88 ;  /* 0x00000002135a7825 */ /* 0x000fc800078e0258 */
[----:B0-----:R-:W-:-:S04]  /*2990*/  IMAD.WIDE R106, R19, 0x2, R78 ;  /* 0x00000002136a7825 */ /* 0x001fc800078e024e */
[----:B-1----:R-:W-:-:S04]  /*29a0*/  IMAD.WIDE R110, R19, 0x2, R74 ;  /* 0x00000002136e7825 */ /* 0x002fc800078e024a */
[----:B------:R-:W-:-:S04]  /*29b0*/  IMAD.WIDE R88, R19, 0x2, R86 ;  /* 0x0000000213587825 */ /* 0x000fc800078e0256 */
[----:B------:R-:W-:-:S04]  /*29c0*/  IMAD.WIDE R86, R19, 0x2, R84 ;  /* 0x0000000213567825 */ /* 0x000fc800078e0254 */
[----:B------:R-:W-:-:S04]  /*29d0*/  IMAD.WIDE R84, R19, 0x2, R82 ;  /* 0x0000000213547825 */ /* 0x000fc800078e0252 */
[----:B------:R-:W-:-:S04]  /*29e0*/  IMAD.WIDE R82, R19, 0x2, R80 ;  /* 0x0000000213527825 */ /* 0x000fc800078e0250 */
[----:B------:R-:W-:-:S04]  /*29f0*/  IMAD.WIDE R78, R19, 0x2, R76 ;  /* 0x00000002134e7825 */ /* 0x000fc800078e024c */
[----:B--2---:R-:W-:Y:S02]  /*2a00*/  IMAD.MOV.U32 R108, RZ, RZ, R107 ;  /* 0x000000ffff6c7224 */ /* 0x004fe400078e006b */
[----:B------:R-:W-:Y:S02]  /*2a10*/  IMAD.MOV.U32 R123, RZ, RZ, R111 ;  /* 0x000000ffff7b7224 */ /* 0x000fe400078e006f */
[----:B------:R-:W-:-:S04]  /*2a20*/  IMAD.WIDE R120, R19, 0x2, R72 ;  /* 0x0000000213787825 */ /* 0x000fc800078e0248 */
[----:B---3--:R-:W-:-:S04]  /*2a30*/  IMAD.WIDE R118, R19, 0x2, R70 ;  /* 0x0000000213767825 */ /* 0x008fc800078e0246 */
[----:B------:R-:W-:Y:S01]  /*2a40*/  IMAD.WIDE R68, R67, 0x2, R68 ;  /* 0x0000000243447825 */ /* 0x000fe200078e0244 */
[----:B------:R-:W-:Y:S02]  /*2a50*/  WARPGROUP.DEPBAR.LE gsb0, 0x0 ;  /* 0x00008000000079c5 */ /* 0x000fe40000010000 */
[----:B----4-:R-:W-:Y:S05]  /*2a60*/  @P0 BRA `(.L_x_1) ;  /* 0xfffffff000700947 */ /* 0x010fea000383ffff */
[----:B------:R-:W-:Y:S02]  /*2a70*/  F2FP.BF16.F32.PACK_AB R51, R55, R51 ;  /* 0x000000333733723e */ /* 0x000fe400000010ff */
[----:B------:R-:W-:Y:S02]  /*2a80*/  F2FP.BF16.F32.PACK_AB R50, R54, R50 ;  /* 0x000000323632723e */ /* 0x000fe400000010ff */
[----:B------:R-:W-:Y:S02]  /*2a90*/  F2FP.BF16.F32.PACK_AB R49, R53, R49 ;  /* 0x000000313531723e */ /* 0x000fe400000010ff */
[----:B------:R-:W-:Y:S02]  /*2aa0*/  F2FP.BF16.F32.PACK_AB R48, R52, R48 ;  /* 0x000000303430723e */ /* 0x000fe400000010ff */
[----:B------:R-:W-:Y:S02]  /*2ab0*/  F2FP.BF16.F32.PACK_AB R43, R47, R43 ;  /* 0x0000002b2f2b723e */ /* 0x000fe400000010ff */
[----:B------:R-:W-:-:S02]  /*2ac0*/  F2FP.BF16.F32.PACK_AB R42, R46, R42 ;  /* 0x0000002a2e2a723e */ /* 0x000fc400000010ff */
        /* <DEDUP_REMOVED lines=9> */
[----:B------:R-:W-:-:S07]  /*2b60*/  F2FP.BF16.F32.PACK_AB R28, R28, R24 ;  /* 0x000000181c1c723e */ /* 0x000fce00000010ff */
.L_x_0:
[----:B------:R-:W-:Y:S01]  /*2b70*/  BAR.SYNC.DEFER_BLOCKING 0x0 ;  /* 0x0000000000007b1d */ /* 0x000fe20000010000 */
[C---:B------:R-:W-:Y:S01]  /*2b80*/  IMAD.SHL.U32 R0, R18.reuse, 0x80, RZ ;  /* 0x0000008012007824 */ /* 0x040fe200078e00ff */
[C---:B------:R-:W-:Y:S01]  /*2b90*/  LOP3.LUT R5, R15.reuse, R16, RZ, 0xfc, !PT ;  /* 0x000000100f057212 */ /* 0x040fe200078efcff */
[C---:B------:R-:W-:Y:S01]  /*2ba0*/  IMAD.SHL.U32 R26, R18.reuse, 0x10, RZ ;  /* 0x00000010121a7824 */ /* 0x040fe200078e00ff */
[----:B------:R-:W-:Y:S01]  /*2bb0*/  LOP3.LUT R2, R15, 0x3c, R16, 0xfe, !PT ;  /* 0x0000003c0f027812 */ /* 0x000fe200078efe10 */
[----:B------:R-:W-:Y:S01]  /*2bc0*/  IMAD.SHL.U32 R18, R18, 0x8, RZ ;  /* 0x0000000812127824 */ /* 0x000fe200078e00ff */
[----:B------:R-:W-:Y:S01]  /*2bd0*/  LOP3.LUT R3, R0, 0x400, RZ, 0xc0, !PT ;  /* 0x0000040000037812 */ /* 0x000fe200078ec0ff */
[----:B------:R-:W-:Y:S01]  /*2be0*/  ULDC.64 UR6, c[0x0][0x228] ;  /* 0x00008a0000067ab9 */ /* 0x000fe20000000a00 */
[----:B------:R-:W-:Y:S01]  /*2bf0*/  LOP3.LUT R0, R26, 0x70, RZ, 0xc0, !PT ;  /* 0x000000701a007812 */ /* 0x000fe200078ec0ff */
[----:B------:R-:W-:Y:S01]  /*2c00*/  ULDC UR4, c[0x0][0x244] ;  /* 0x0000910000047ab9 */ /* 0x000fe20000000800 */
[----:B------:R-:W-:-:S02]  /*2c10*/  LOP3.LUT R18, R18, 0x380, RZ, 0xc0, !PT ;  /* 0x0000038012127812 */ /* 0x000fc400078ec0ff */
[----:B------:R-:W-:Y:S02]  /*2c20*/  IADD3 R3, R3, UR12, R0 ;  /* 0x0000000c03037c10 */ /* 0x000fe4000fffe000 */
[----:B------:R-:W-:Y:S01]  /*2c30*/  LOP3.LUT R26, R26, 0x7f0, RZ, 0xc0, !PT ;  /* 0x000007f01a1a7812 */ /* 0x000fe200078ec0ff */
[----:B------:R-:W0:Y:S01]  /*2c40*/  LDC R0, c[0x0][0x248] ;  /* 0x00009200ff007b82 */ /* 0x000e220000000800 */
[----:B------:R-:W-:Y:S01]  /*2c50*/  ISETP.GE.AND P0, PT, R14, UR6, PT ;  /* 0x000000060e007c0c */ /* 0x000fe2000bf06270 */
[----:B------:R-:W-:Y:S01]  /*2c60*/  IMAD.IADD R44, R18, 0x1, R3 ;  /* 0x00000001122c7824 */ /* 0x000fe200078e0203 */
[--C-:B------:R-:W-:Y:S01]  /*2c70*/  LOP3.LUT R27, R15, 0x3a, R16.reuse, 0xfe, !PT ;  /* 0x0000003a0f1b7812 */ /* 0x100fe200078efe10 */
[----:B------:R-:W-:Y:S01]  /*2c80*/  IMAD R14, R14, UR4, RZ ;  /* 0x000000040e0e7c24 */ /* 0x000fe2000f8e02ff */
[----:B------:R-:W-:Y:S01]  /*2c90*/  ISETP.LT.AND P1, PT, R5, UR7, !P0 ;  /* 0x0000000705007c0c */ /* 0x000fe2000c721270 */
[----:B------:R-:W-:Y:S01]  /*2ca0*/  ULDC.64 UR4, c[0x0][0x220] ;  /* 0x0000880000047ab9 */ /* 0x000fe20000000a00 */
[----:B------:R-:W-:Y:S01]  /*2cb0*/  LOP3.LUT R3, R15, 0x38, R16, 0xfe, !PT ;  /* 0x000000380f037812 */ /* 0x000fe200078efe10 */
[----:B------:R1:W-:Y:S01]  /*2cc0*/  STSM.16.M88.4 [R44], R28 ;  /* 0x0000001c2c007844 */ /* 0x0003e20000000200 */
[----:B------:R-:W-:-:S02]  /*2cd0*/  LEA R12, P2, R14, UR4, 0x1 ;  /* 0x000000040e0c7c11 */ /* 0x000fc4000f8408ff */
[C-C-:B------:R-:W-:Y:S01]  /*2ce0*/  LOP3.LUT R17, R15.reuse, 0x36, R16.reuse, 0xfe, !PT ;  /* 0x000000360f117812 */ /* 0x140fe200078efe10 */
[----:B------:R-:W-:Y:S01]  /*2cf0*/  BAR.SYNC.DEFER_BLOCKING 0x0 ;  /* 0x0000000000007b1d */ /* 0x000fe20000010000 */
[----:B------:R-:W-:Y:S02]  /*2d00*/  LEA.HI.X.SX32 R14, R14, UR5, 0x1, P2 ;  /* 0x000000050e0e7c11 */ /* 0x000fe400090f0eff */
[C-C-:B------:R-:W-:Y:S02]  /*2d10*/  LOP3.LUT R13, R15.reuse, 0x34, R16.reuse, 0xfe, !PT ;  /* 0x000000340f0d7812 */ /* 0x140fe400078efe10 */
[C-C-:B------:R-:W-:Y:S02]  /*2d20*/  LOP3.LUT R36, R15.reuse, 0x32, R16.reuse, 0xfe, !PT ;  /* 0x000000320f247812 */ /* 0x140fe400078efe10 */
[C-C-:B------:R-:W-:Y:S02]  /*2d30*/  LOP3.LUT R18, R15.reuse, 0x30, R16.reuse, 0xfe, !PT ;  /* 0x000000300f127812 */ /* 0x140fe400078efe10 */
[--C-:B------:R-:W-:Y:S01]  /*2d40*/  LOP3.LUT R19, R15, 0x2e, R16.reuse, 0xfe, !PT ;  /* 0x0000002e0f137812 */ /* 0x100fe200078efe10 */
[----:B0-----:R-:W-:Y:S01]  /*2d50*/  IMAD R71, R5, R0, RZ ;  /* 0x0000000005477224 */ /* 0x001fe200078e02ff */
[----:B------:R-:W-:-:S02]  /*2d60*/  LOP3.LUT R24, R15, 0x2c, R16, 0xfe, !PT ;  /* 0x0000002c0f187812 */ /* 0x000fc400078efe10 */
[C-C-:B------:R-:W-:Y:S02]  /*2d70*/  LOP3.LUT R25, R15.reuse, 0x2a, R16.reuse, 0xfe, !PT ;  /* 0x0000002a0f197812 */ /* 0x140fe400078efe10 */
[C-C-:B------:R-:W-:Y:S02]  /*2d80*/  LOP3.LUT R46, R15.reuse, 0x28, R16.reuse, 0xfe, !PT ;  /* 0x000000280f2e7812 */ /* 0x140fe400078efe10 */
[C-C-:B------:R-:W-:Y:S02]  /*2d90*/  LOP3.LUT R52, R15.reuse, 0x26, R16.reuse, 0xfe, !PT ;  /* 0x000000260f347812 */ /* 0x140fe400078efe10 */
[C-C-:B------:R-:W-:Y:S02]  /*2da0*/  LOP3.LUT R54, R15.reuse, 0x24, R16.reuse, 0xfe, !PT ;  /* 0x000000240f367812 */ /* 0x140fe400078efe10 */
[C-C-:B------:R-:W-:Y:S01]  /*2db0*/  LOP3.LUT R56, R15.reuse, 0x22, R16.reuse, 0xfe, !PT ;  /* 0x000000220f387812 */ /* 0x140fe200078efe10 */
[----:B------:R-:W0:Y:S01]  /*2dc0*/  LDS.128 R20, [R26+UR12] ;  /* 0x0000000c1a147984 */ /* 0x000e220008000c00 */
[----:B------:R-:W-:-:S02]  /*2dd0*/  LOP3.LUT R58, R15, 0x20, R16, 0xfe, !PT ;  /* 0x000000200f3a7812 */ /* 0x000fc400078efe10 */
[C-C-:B------:R-:W-:Y:S01]  /*2de0*/  LOP3.LUT R38, R15.reuse, 0x3e, R16.reuse, 0xfe, !PT ;  /* 0x0000003e0f267812 */ /* 0x140fe200078efe10 */
[----:B------:R-:W-:Y:S01]  /*2df0*/  BAR.SYNC.DEFER_BLOCKING 0x0 ;  /* 0x0000000000007b1d */ /* 0x000fe20000010000 */
[C-C-:B------:R-:W-:Y:S02]  /*2e00*/  LOP3.LUT R37, R15.reuse, 0x1e, R16.reuse, 0xfe, !PT ;  /* 0x0000001e0f257812 */ /* 0x140fe400078efe10 */
[C-C-:B------:R-:W-:Y:S02]  /*2e10*/  LOP3.LUT R39, R15.reuse, 0x1c, R16.reuse, 0xfe, !PT ;  /* 0x0000001c0f277812 */ /* 0x140fe400078efe10 */
[C-C-:B------:R-:W-:Y:S02]  /*2e20*/  LOP3.LUT R45, R15.reuse, 0x1a, R16.reuse, 0xfe, !PT ;  /* 0x0000001a0f2d7812 */ /* 0x140fe400078efe10 */
[C-C-:B------:R-:W-:Y:S02]  /*2e30*/  LOP3.LUT R47, R15.reuse, 0x18, R16.reuse, 0xfe, !PT ;  /* 0x000000180f2f7812 */ /* 0x140fe400078efe10 */
[----:B------:R-:W-:-:S02]  /*2e40*/  LOP3.LUT R53, R15, 0x16, R16, 0xfe, !PT ;  /* 0x000000160f357812 */ /* 0x000fc400078efe10 */
[C-C-:B------:R-:W-:Y:S02]  /*2e50*/  LOP3.LUT R55, R15.reuse, 0x14, R16.reuse, 0xfe, !PT ;  /* 0x000000140f377812 */ /* 0x140fe400078efe10 */
[C-C-:B------:R-:W-:Y:S02]  /*2e60*/  LOP3.LUT R57, R15.reuse, 0x12, R16.reuse, 0xfe, !PT ;  /* 0x000000120f397812 */ /* 0x140fe400078efe10 */
[C-C-:B------:R-:W-:Y:S02]  /*2e70*/  LOP3.LUT R59, R15.reuse, 0x10, R16.reuse, 0xfe, !PT ;  /* 0x000000100f3b7812 */ /* 0x140fe400078efe10 */
[C-C-:B------:R-:W-:Y:S02]  /*2e80*/  LOP3.LUT R61, R15.reuse, 0xe, R16.reuse, 0xfe, !PT ;  /* 0x0000000e0f3d7812 */ /* 0x140fe400078efe10 */
[C-C-:B------:R-:W-:Y:S02]  /*2e90*/  LOP3.LUT R63, R15.reuse, 0xc, R16.reuse, 0xfe, !PT ;  /* 0x0000000c0f3f7812 */ /* 0x140fe400078efe10 */
[----:B------:R-:W-:-:S02]  /*2ea0*/  LOP3.LUT R65, R15, 0xa, R16, 0xfe, !PT ;  /* 0x0000000a0f417812 */ /* 0x000fc400078efe10 */
[C-C-:B------:R-:W-:Y:S01]  /*2eb0*/  LOP3.LUT R67, R15.reuse, 0x8, R16.reuse, 0xfe, !PT ;  /* 0x000000080f437812 */ /* 0x140fe200078efe10 */
[----:B------:R2:W-:Y:S01]  /*2ec0*/  STSM.16.M88.4 [R44], R32 ;  /* 0x000000202c007844 */ /* 0x0005e20000000200 */
[C-C-:B-1----:R-:W-:Y:S02]  /*2ed0*/  LOP3.LUT R31, R15.reuse, 0x6, R16.reuse, 0xfe, !PT ;  /* 0x000000060f1f7812 */ /* 0x142fe400078efe10 */
[--C-:B------:R-:W-:Y:S01]  /*2ee0*/  LOP3.LUT R69, R15, 0x4, R16.reuse, 0xfe, !PT ;  /* 0x000000040f457812 */ /* 0x100fe200078efe10 */
[----:B------:R-:W-:Y:S01]  /*2ef0*/  BAR.SYNC.DEFER_BLOCKING 0x0 ;  /* 0x0000000000007b1d */ /* 0x000fe20000010000 */
[----:B------:R-:W-:Y:S02]  /*2f00*/  LEA R28, P2, R71, R12, 0x1 ;  /* 0x0000000c471c7211 */ /* 0x000fe400078408ff */
[--C-:B------:R-:W-:Y:S02]  /*2f10*/  LOP3.LUT R15, R15, 0x2, R16.reuse, 0xfe, !PT ;  /* 0x000000020f0f7812 */ /* 0x100fe400078efe10 */
[----:B------:R-:W-:Y:S01]  /*2f20*/  LEA.HI.X.SX32 R29, R71, R14, 0x1, P2 ;  /* 0x0000000e471d7211 */ /* 0x000fe200010f0eff */
[----:B------:R-:W-:Y:S01]  /*2f30*/  IMAD R71, R0, 0x20, R71 ;  /* 0x0000002000477824 */ /* 0x000fe200078e0247 */
[C---:B------:R-:W-:Y:S01]  /*2f40*/  ISETP.LT.AND P2, PT, R15.reuse, UR7, !P0 ;  /* 0x000000070f007c0c */ /* 0x040fe2000c741270 */
[-C--:B------:R-:W-:Y:S01]  /*2f50*/  IMAD R15, R15, R0.reuse, RZ ;  /* 0x000000000f0f7224 */ /* 0x080fe200078e02ff */
[C---:B------:R-:W-:Y:S01]  /*2f60*/  ISETP.LT.AND P3, PT, R69.reuse, UR7, !P0 ;  /* 0x0000000745007c0c */ /* 0x040fe2000c761270 */
[-C--:B------:R-:W-:Y:S01]  /*2f70*/  IMAD R69, R69, R0.reuse, RZ ;  /* 0x0000000045457224 */ /* 0x080fe200078e02ff */
[C---:B------:R-:W-:Y:S01]  /*2f80*/  ISETP.LT.AND P4, PT, R31.reuse, UR7, !P0 ;  /* 0x000000071f007c0c */ /* 0x040fe2000c781270 */
[----:B--2---:R-:W-:Y:S01]  /*2f90*/  IMAD R35, R31, R0, RZ ;  /* 0x000000001f237224 */ /* 0x004fe200078e02ff */
[----:B0-----:R-:W-:-:S02]  /*2fa0*/  PRMT R16, R21, 0x7632, R16 ;  /* 0x0000763215107816 */ /* 0x001fc40000000010 */
[-C--:B------:R-:W-:Y:S02]  /*2fb0*/  LEA R32, P6, R69, R12.reuse, 0x1 ;  /* 0x0000000c45207211 */ /* 0x080fe400078c08ff */
[----:B------:R-:W-:Y:S02]  /*2fc0*/  LEA R34, P5, R35, R12, 0x1 ;  /* 0x0000000c23227211 */ /* 0x000fe400078a08ff */
[-C--:B------:R-:W-:Y:S02]  /*2fd0*/  LEA.HI.X.SX32 R33, R69, R14.reuse, 0x1, P6 ;  /* 0x0000000e45217211 */ /* 0x080fe400030f0eff */
[----:B------:R-:W-:Y:S01]  /*2fe0*/  LEA.HI.X.SX32 R35, R35, R14, 0x1, P5 ;  /* 0x0000000e23237211 */ /* 0x000fe200028f0eff */
[----:B------:R-:W0:Y:S01]  /*2ff0*/  LDS.128 R8, [R26+UR12] ;  /* 0x0000000c1a087984 */ /* 0x000e220008000c00 */
[----:B------:R-:W-:Y:S06]  /*3000*/  BAR.SYNC.DEFER_BLOCKING 0x0 ;  /* 0x0000000000007b1d */ /* 0x000fec0000010000 */
[----:B------:R-:W-:Y:S02]  /*3010*/  STSM.16.M88.4 [R44], R40 ;  /* 0x000000282c007844 */ /* 0x000fe40000000200 */
[----:B------:R-:W-:Y:S06]  /*3020*/  BAR.SYNC.DEFER_BLOCKING 0x0 ;  /* 0x0000000000007b1d */ /* 0x000fec0000010000 */
[----:B------:R-:W1:Y:S02]  /*3030*/  LDS.128 R4, [R26+UR12] ;  /* 0x0000000c1a047984 */ /* 0x000e640008000c00 */
[----:B------:R-:W-:Y:S06]  /*3040*/  BAR.SYNC.DEFER_BLOCKING 0x0 ;  /* 0x0000000000007b1d */ /* 0x000fec0000010000 */
[----:B------:R-:W-:Y:S02]  /*3050*/  STSM.16.M88.4 [R44], R48 ;  /* 0x000000302c007844 */ /* 0x000fe40000000200 */
[----:B------:R-:W-:Y:S06]  /*3060*/  BAR.SYNC.DEFER_BLOCKING 0x0 ;  /* 0x0000000000007b1d */ /* 0x000fec0000010000 */
[----:B------:R2:W-:Y:S01]  /*3070*/  @P1 STG.E.U16 desc[UR14][R28.64], R20 ;  /* 0x000000141c001986 */ /* 0x0005e2000c10150e */
[----:B------:R-:W-:-:S04]  /*3080*/  LEA R30, P1, R15, R12, 0x1 ;  /* 0x0000000c0f1e7211 */ /* 0x000fc800078208ff */
[----:B------:R-:W-:Y:S02]  /*3090*/  LEA.HI.X.SX32 R31, R15, R14, 0x1, P1 ;  /* 0x0000000e0f1f7211 */ /* 0x000fe400008f0eff */
[C---:B------:R-:W-:Y:S01]  /*30a0*/  ISETP.LT.AND P1, PT, R67.reuse, UR7, !P0 ;  /* 0x0000000743007c0c */ /* 0x040fe2000c721270 */
[----:B------:R-:W-:Y:S01]  /*30b0*/  IMAD R67, R67, R0, RZ ;  /* 0x0000000043437224 */ /* 0x000fe200078e02ff */
[----:B------:R-:W-:Y:S01]  /*30c0*/  PRMT R15, R20, 0x7632, R15 ;  /* 0x00007632140f7816 */ /* 0x000fe2000000000f */
[----:B------:R3:W-:Y:S01]  /*30d0*/  @P2 STG.E.U16 desc[UR14][R30.64], R21 ;  /* 0x000000151e002986 */ /* 0x0007e2000c10150e */
[----:B------:R-:W-:Y:S02]  /*30e0*/  ISETP.LT.AND P2, PT, R27, UR7, !P0 ;  /* 0x000000071b007c0c */ /* 0x000fe4000c741270 */
[----:B--2---:R-:W-:Y:S01]  /*30f0*/  LEA R28, P6, R67, R12, 0x1 ;  /* 0x0000000c431c7211 */ /* 0x004fe200078c08ff */
[----:B------:R2:W-:Y:S01]  /*3100*/  @P3 STG.E.U16 desc[UR14][R32.64], R22 ;  /* 0x0000001620003986 */ /* 0x0005e2000c10150e */
[C---:B------:R-:W-:Y:S01]  /*3110*/  ISETP.LT.AND P3, PT, R61.reuse, UR7, !P0 ;  /* 0x000000073d007c0c */ /* 0x040fe2000c761270 */
[----:B------:R-:W-:Y:S01]  /*3120*/  IMAD R61, R61, R0, RZ ;  /* 0x000000003d3d7224 */ /* 0x000fe200078e02ff */
[----:B------:R-:W-:Y:S01]  /*3130*/  LEA.HI.X.SX32 R29, R67, R14, 0x1, P6 ;  /* 0x0000000e431d7211 */ /* 0x000fe200030f0eff */
[----:B------:R-:W-:Y:S01]  /*3140*/  @P4 STG.E.U16 desc[UR14][R34.64], R23 ;  /* 0x0000001722004986 */ /* 0x000fe2000c10150e */
[C---:B------:R-:W-:Y:S01]  /*3150*/  ISETP.LT.AND P4, PT, R65.reuse, UR7, !P0 ;  /* 0x0000000741007c0c */ /* 0x040fe2000c781270 */
[-C--:B------:R-:W-:Y:S01]  /*3160*/  IMAD R65, R65, R0.reuse, RZ ;  /* 0x0000000041417224 */ /* 0x080fe200078e02ff */
[----:B------:R-:W-:Y:S01]  /*3170*/  PRMT R27, R22, 0x7632, R27 ;  /* 0x00007632161b7816 */ /* 0x000fe2000000001b */
[----:B------:R4:W-:Y:S01]  /*3180*/  @P1 STG.E.U16 desc[UR14][R28.64], R15 ;  /* 0x0000000f1c001986 */ /* 0x0009e2000c10150e */
[C---:B------:R-:W-:Y:S01]  /*3190*/  ISETP.LT.AND P1, PT, R63.reuse, UR7, !P0 ;  /* 0x000000073f007c0c */ /* 0x040fe2000c721270 */
[----:B------:R-:W-:Y:S01]  /*31a0*/  IMAD R63, R63, R0, RZ ;  /* 0x000000003f3f7224 */ /* 0x000fe200078e02ff */
[----:B------:R-:W-:-:S04]  /*31b0*/  LEA R20, P5, R65, R12, 0x1 ;  /* 0x0000000c41147211 */ /* 0x000fc800078a08ff */
[----:B---3--:R-:W-:Y:S02]  /*31c0*/  LEA.HI.X.SX32 R21, R65, R14, 0x1, P5 ;  /* 0x0000000e41157211 */ /* 0x008fe400028f0eff */
[-C--:B------:R-:W-:Y:S02]  /*31d0*/  LEA R30, P6, R63, R12.reuse, 0x1 ;  /* 0x0000000c3f1e7211 */ /* 0x080fe400078c08ff */
[----:B--2---:R-:W-:Y:S01]  /*31e0*/  LEA R22, P5, R61, R12, 0x1 ;  /* 0x0000000c3d167211 */ /* 0x004fe200078a08ff */
[----:B------:R-:W-:Y:S01]  /*31f0*/  @P4 STG.E.U16 desc[UR14][R20.64], R16 ;  /* 0x0000001014004986 */ /* 0x000fe2000c10150e */
[C---:B------:R-:W-:Y:S01]  /*3200*/  ISETP.LT.AND P4, PT, R59.reuse, UR7, !P0 ;  /* 0x000000073b007c0c */ /* 0x040fe2000c781270 */
[----:B------:R-:W-:Y:S01]  /*3210*/  IMAD R59, R59, R0, RZ ;  /* 0x000000003b3b7224 */ /* 0x000fe200078e02ff */
[----:B----4-:R-:W-:Y:S02]  /*3220*/  PRMT R29, R23, 0x7632, R29 ;  /* 0x00007632171d7816 */ /* 0x010fe4000000001d */
[----:B------:R-:W-:-:S02]  /*3230*/  LEA.HI.X.SX32 R31, R63, R14, 0x1, P6 ;  /* 0x0000000e3f1f7211 */ /* 0x000fc400030f0eff */
[----:B------:R-:W-:Y:S02]  /*3240*/  LEA.HI.X.SX32 R23, R61, R14, 0x1, P5 ;  /* 0x0000000e3d177211 */ /* 0x000fe400028f0eff */
[----:B------:R-:W-:Y:S01]  /*3250*/  LEA R28, P5, R59, R12, 0x1 ;  /* 0x0000000c3b1c7211 */ /* 0x000fe200078a08ff */
[----:B------:R-:W-:Y:S01]  /*3260*/  @P1 STG.E.U16 desc[UR14][R30.64], R27 ;  /* 0x0000001b1e001986 */ /* 0x000fe2000c10150e */
[C---:B------:R-:W-:Y:S01]  /*3270*/  ISETP.LT.AND P1, PT, R57.reuse, UR7, !P0 ;  /* 0x0000000739007c0c */ /* 0x040fe2000c721270 */
[-C--:B------:R-:W-:Y:S02]  /*3280*/  IMAD R57, R57, R0.reuse, RZ ;  /* 0x0000000039397224 */ /* 0x080fe400078e02ff */
[----:B------:R2:W-:Y:S01]  /*3290*/  @P3 STG.E.U16 desc[UR14][R22.64], R29 ;  /* 0x0000001d16003986 */ /* 0x0005e2000c10150e */
[C---:B------:R-:W-:Y:S01]  /*32a0*/  ISETP.LT.AND P3, PT, R55.reuse, UR7, !P0 ;  /* 0x0000000737007c0c */ /* 0x040fe2000c761270 */
[----:B------:R-:W-:Y:S01]  /*32b0*/  IMAD R55, R55, R0, RZ ;  /* 0x0000000037377224 */ /* 0x000fe200078e02ff */
[----:B------:R-:W-:-:S04]  /*32c0*/  LEA R32, P6, R57, R12, 0x1 ;  /* 0x0000000c39207211 */ /* 0x000fc800078c08ff */
[-C--:B------:R-:W-:Y:S02]  /*32d0*/  LEA.HI.X.SX32 R33, R57, R14.reuse, 0x1, P6 ;  /* 0x0000000e39217211 */ /* 0x080fe400030f0eff */
[----:B--2---:R-:W-:Y:S02]  /*32e0*/  LEA.HI.X.SX32 R29, R59, R14, 0x1, P5 ;  /* 0x0000000e3b1d7211 */ /* 0x004fe400028f0eff */
[C---:B------:R-:W-:Y:S01]  /*32f0*/  ISETP.LT.AND P5, PT, R53.reuse, UR7, !P0 ;  /* 0x0000000735007c0c */ /* 0x040fe2000c7a1270 */
[----:B------:R-:W-:Y:S02]  /*3300*/  IMAD R53, R53, R0, RZ ;  /* 0x0000000035357224 */ /* 0x000fe400078e02ff */
[----:B0-----:R0:W-:Y:S01]  /*3310*/  @P4 STG.E.U16 desc[UR14][R28.64], R8 ;  /* 0x000000081c004986 */ /* 0x0011e2000c10150e */
[-C--:B------:R-:W-:Y:S02]  /*3320*/  LEA R20, P4, R55, R12.reuse, 0x1 ;  /* 0x0000000c37147211 */ /* 0x080fe400078808ff */
[----:B------:R-:W-:Y:S01]  /*3330*/  LEA R22, P6, R53, R12, 0x1 ;  /* 0x0000000c35167211 */ /* 0x000fe200078c08ff */
[----:B------:R2:W-:Y:S01]  /*3340*/  @P1 STG.E.U16 desc[UR14][R32.64], R9 ;  /* 0x0000000920001986 */ /* 0x0005e2000c10150e */
[----:B------:R-:W-:-:S02]  /*3350*/  LEA.HI.X.SX32 R21, R55, R14, 0x1, P4 ;  /* 0x0000000e37157211 */ /* 0x000fc400020f0eff */
[C---:B------:R-:W-:Y:S01]  /*3360*/  ISETP.LT.AND P4, PT, R47.reuse, UR7, !P0 ;  /* 0x000000072f007c0c */ /* 0x040fe2000c781270 */
[----:B------:R-:W-:Y:S01]  /*3370*/  IMAD R47, R47, R0, RZ ;  /* 0x000000002f2f7224 */ /* 0x000fe200078e02ff */
[----:B------:R-:W-:Y:S01]  /*3380*/  LEA.HI.X.SX32 R23, R53, R14, 0x1, P6 ;  /* 0x0000000e35177211 */ /* 0x000fe200030f0eff */
[----:B------:R-:W-:Y:S01]  /*3390*/  @P3 STG.E.U16 desc[UR14][R20.64], R10 ;  /* 0x0000000a14003986 */ /* 0x000fe2000c10150e */
[C---:B------:R-:W-:Y:S01]  /*33a0*/  ISETP.LT.AND P3, PT, R45.reuse, UR7, !P0 ;  /* 0x000000072d007c0c */ /* 0x040fe2000c761270 */
[----:B------:R-:W-:Y:S01]  /*33b0*/  IMAD R45, R45, R0, RZ ;  /* 0x000000002d2d7224 */ /* 0x000fe200078e02ff */
[----:B0-----:R-:W-:Y:S01]  /*33c0*/  LEA R28, P6, R47, R12, 0x1 ;  /* 0x0000000c2f1c7211 */ /* 0x001fe200078c08ff */
[----:B------:R0:W-:Y:S01]  /*33d0*/  @P5 STG.E.U16 desc[UR14][R22.64], R11 ;  /* 0x0000000b16005986 */ /* 0x0001e2000c10150e */
[----:B------:R-:W-:Y:S02]  /*33e0*/  ISETP.LT.AND P1, PT, R36, UR7, !P0 ;  /* 0x0000000724007c0c */ /* 0x000fe4000c721270 */
[----:B--2---:R-:W-:-:S02]  /*33f0*/  PRMT R9, R8, 0x7632, R9 ;  /* 0x0000763208097816 */ /* 0x004fc40000000009 */
[----:B------:R-:W-:Y:S02]  /*3400*/  LEA R30, P5, R45, R12, 0x1 ;  /* 0x0000000c2d1e7211 */ /* 0x000fe400078a08ff */
[----:B------:R-:W-:Y:S02]  /*3410*/  LEA.HI.X.SX32 R29, R47, R14, 0x1, P6 ;  /* 0x0000000e2f1d7211 */ /* 0x000fe400030f0eff */
[C---:B------:R-:W-:Y:S01]  /*3420*/  ISETP.LT.AND P6, PT, R39.reuse, UR7, !P0 ;  /* 0x0000000727007c0c */ /* 0x040fe2000c7c1270 */
[----:B------:R-:W-:Y:S01]  /*3430*/  IMAD R39, R39, R0, RZ ;  /* 0x0000000027277224 */ /* 0x000fe200078e02ff */
[----:B------:R-:W-:Y:S01]  /*3440*/  LEA.HI.X.SX32 R31, R45, R14, 0x1, P5 ;  /* 0x0000000e2d1f7211 */ /* 0x000fe200028f0eff */
[----:B------:R2:W-:Y:S01]  /*3450*/  @P4 STG.E.U16 desc[UR14][R28.64], R9 ;  /* 0x000000091c004986 */ /* 0x0005e2000c10150e */
[----:B------:R-:W-:Y:S02]  /*3460*/  PRMT R15, R9, 0x7632, R15 ;  /* 0x00007632090f7816 */ /* 0x000fe4000000000f */
[----:B------:R-:W-:-:S02]  /*3470*/  LEA R8, P4, R39, R12, 0x1 ;  /* 0x0000000c27087211 */ /* 0x000fc400078808ff */
[----:B0-----:R-:W-:Y:S01]  /*3480*/  PRMT R11, R10, 0x7632, R11 ;  /* 0x000076320a0b7816 */ /* 0x001fe2000000000b */
[----:B------:R0:W-:Y:S01]  /*3490*/  @P3 STG.E.U16 desc[UR14][R30.64], R15 ;  /* 0x0000000f1e003986 */ /* 0x0001e2000c10150e */
[C---:B------:R-:W-:Y:S01]  /*34a0*/  ISETP.LT.AND P3, PT, R37.reuse, UR7, !P0 ;  /* 0x0000000725007c0c */ /* 0x040fe2000c761270 */
[----:B------:R-:W-:Y:S01]  /*34b0*/  IMAD R37, R37, R0, RZ ;  /* 0x0000000025257224 */ /* 0x000fe200078e02ff */
[----:B------:R-:W-:Y:S02]  /*34c0*/  PRMT R16, R11, 0x7632, R16 ;  /* 0x000076320b107816 */ /* 0x000fe40000000010 */
[----:B--2---:R-:W-:Y:S02]  /*34d0*/  LEA.HI.X.SX32 R9, R39, R14, 0x1, P4 ;  /* 0x0000000e27097211 */ /* 0x004fe400020f0eff */
[-C--:B------:R-:W-:Y:S02]  /*34e0*/  LEA R20, P5, R37, R12.reuse, 0x1 ;  /* 0x0000000c25147211 */ /* 0x080fe400078a08ff */
[----:B------:R-:W-:Y:S01]  /*34f0*/  ISETP.LT.AND P4, PT, R58, UR7, !P0 ;  /* 0x000000073a007c0c */ /* 0x000fe2000c781270 */
[----:B------:R2:W-:Y:S01]  /*3500*/  @P6 STG.E.U16 desc[UR14][R8.64], R11 ;  /* 0x0000000b08006986 */ /* 0x0005e2000c10150e */
[----:B------:R-:W-:Y:S01]  /*3510*/  LEA R10, P6, R71, R12, 0x1 ;  /* 0x0000000c470a7211 */ /* 0x000fe200078c08ff */
[----:B0-----:R-:W-:Y:S01]  /*3520*/  IMAD R15, R0, 0x2, R71 ;  /* 0x00000002000f7824 */ /* 0x001fe200078e0247 */
[----:B------:R-:W-:-:S02]  /*3530*/  LEA.HI.X.SX32 R21, R37, R14, 0x1, P5 ;  /* 0x0000000e25157211 */ /* 0x000fc400028f0eff */
[----:B------:R-:W-:Y:S01]  /*3540*/  ISETP.LT.AND P5, PT, R56, UR7, !P0 ;  /* 0x0000000738007c0c */ /* 0x000fe2000c7a1270 */
[----:B------:R-:W-:Y:S02]  /*3550*/  IMAD R27, R0, 0x2, R15 ;  /* 0x00000002001b7824 */ /* 0x000fe400078e020f */
[----:B------:R0:W-:Y:S01]  /*3560*/  @P3 STG.E.U16 desc[UR14][R20.64], R16 ;  /* 0x0000001014003986 */ /* 0x0001e2000c10150e */
[----:B------:R-:W-:Y:S02]  /*3570*/  ISETP.LT.AND P3, PT, R54, UR7, !P0 ;  /* 0x0000000736007c0c */ /* 0x000fe4000c761270 */
[----:B--2---:R-:W-:Y:S01]  /*3580*/  LEA.HI.X.SX32 R11, R71, R14, 0x1, P6 ;  /* 0x0000000e470b7211 */ /* 0x004fe200030f0eff */
[----:B------:R-:W-:Y:S01]  /*3590*/  IMAD R9, R0, 0x2, R27 ;  /* 0x0000000200097824 */ /* 0x000fe200078e021b */
[----:B------:R-:W-:-:S03]  /*35a0*/  LEA R22, P6, R15, R12, 0x1 ;  /* 0x0000000c0f167211 */ /* 0x000fc600078c08ff */
[----:B-1----:R-:W-:Y:S01]  /*35b0*/  @P4 STG.E.U16 desc[UR14][R10.64], R4 ;  /* 0x000000040a004986 */ /* 0x002fe2000c10150e */
[----:B------:R-:W-:Y:S01]  /*35c0*/  LEA.HI.X.SX32 R23, R15, R14, 0x1, P6 ;  /* 0x0000000e0f177211 */ /* 0x000fe200030f0eff */
[----:B------:R-:W-:Y:S01]  /*35d0*/  IMAD R15, R0, 0x2, R9 ;  /* 0x00000002000f7824 */ /* 0x000fe200078e0209 */
[C---:B------:R-:W-:Y:S02]  /*35e0*/  LEA R28, P6, R27.reuse, R12, 0x1 ;  /* 0x0000000c1b1c7211 */ /* 0x040fe400078c08ff */
[----:B------:R-:W-:Y:S01]  /*35f0*/  ISETP.LT.AND P4, PT, R52, UR7, !P0 ;  /* 0x0000000734007c0c */ /* 0x000fe2000c781270 */
[----:B------:R1:W-:Y:S01]  /*3600*/  @P5 STG.E.U16 desc[UR14][R22.64], R5 ;  /* 0x0000000516005986 */ /* 0x0003e2000c10150e */
[----:B------:R-:W-:Y:S02]  /*3610*/  LEA.HI.X.SX32 R29, R27, R14, 0x1, P6 ;  /* 0x0000000e1b1d7211 */ /* 0x000fe400030f0eff */
[C---:B0-----:R-:W-:Y:S02]  /*3620*/  LEA R20, P6, R9.reuse, R12, 0x1 ;  /* 0x0000000c09147211 */ /* 0x041fe400078c08ff */
[----:B------:R-:W-:Y:S01]  /*3630*/  ISETP.LT.AND P5, PT, R46, UR7, !P0 ;  /* 0x000000072e007c0c */ /* 0x000fe2000c7a1270 */
[----:B------:R-:W-:Y:S01]  /*3640*/  @P3 STG.E.U16 desc[UR14][R28.64], R6 ;  /* 0x000000061c003986 */ /* 0x000fe2000c10150e */
[----:B------:R-:W-:-:S02]  /*3650*/  LEA.HI.X.SX32 R21, R9, R14, 0x1, P6 ;  /* 0x0000000e09157211 */ /* 0x000fc400030f0eff */
[----:B------:R-:W-:Y:S01]  /*3660*/  ISETP.LT.AND P3, PT, R25, UR7, !P0 ;  /* 0x0000000719007c0c */ /* 0x000fe2000c761270 */
[----:B------:R-:W-:Y:S01]  /*3670*/  IMAD R25, R0, 0x2, R15 ;  /* 0x0000000200197824 */ /* 0x000fe200078e020f */
[C---:B------:R-:W-:Y:S01]  /*3680*/  LEA R30, P6, R15.reuse, R12, 0x1 ;  /* 0x0000000c0f1e7211 */ /* 0x040fe200078c08ff */
[----:B------:R-:W0:Y:S01]  /*3690*/  LDS.128 R8, [R26+UR12] ;  /* 0x0000000c1a087984 */ /* 0x000e220008000c00 */
[----:B------:R-:W-:Y:S02]  /*36a0*/  PRMT R16, R4, 0x7632, R16 ;  /* 0x0000763204107816 */ /* 0x000fe40000000010 */
[----:B------:R-:W-:Y:S01]  /*36b0*/  LEA.HI.X.SX32 R31, R15, R14, 0x1, P6 ;  /* 0x0000000e0f1f7211 */ /* 0x000fe200030f0eff */
[----:B------:R-:W-:Y:S01]  /*36c0*/  IMAD R15, R0, 0x2, R25 ;  /* 0x00000002000f7824 */ /* 0x000fe200078e0219 */
[----:B-1----:R-:W-:Y:S01]  /*36d0*/  LEA R22, P6, R25, R12, 0x1 ;  /* 0x0000000c19167211 */ /* 0x002fe200078c08ff */
[----:B------:R1:W-:Y:S01]  /*36e0*/  @P4 STG.E.U16 desc[UR14][R20.64], R7 ;  /* 0x0000000714004986 */ /* 0x0003e2000c10150e */
[----:B------:R-:W-:-:S02]  /*36f0*/  PRMT R5, R5, 0x7632, R5 ;  /* 0x0000763205057816 */ /* 0x000fc40000000005 */
[----:B------:R-:W-:Y:S01]  /*3700*/  LEA.HI.X.SX32 R23, R25, R14, 0x1, P6 ;  /* 0x0000000e19177211 */ /* 0x000fe200030f0eff */
[----:B------:R-:W-:Y:S01]  /*3710*/  @P5 STG.E.U16 desc[UR14][R30.64], R16 ;  /* 0x000000101e005986 */ /* 0x000fe2000c10150e */
[----:B------:R-:W-:Y:S02]  /*3720*/  ISETP.LT.AND P4, PT, R24, UR7, !P0 ;  /* 0x0000000718007c0c */ /* 0x000fe4000c781270 */
[----:B------:R-:W-:Y:S01]  /*3730*/  ISETP.LT.AND P5, PT, R19, UR7, !P0 ;  /* 0x0000000713007c0c */ /* 0x000fe2000c7a1270 */
[----:B------:R-:W-:Y:S01]  /*3740*/  IMAD R19, R0, 0x2, R15 ;  /* 0x0000000200137824 */ /* 0x000fe200078e020f */
[----:B------:R-:W-:Y:S01]  /*3750*/  LEA R4, P6, R15, R12, 0x1 ;  /* 0x0000000c0f047211 */ /* 0x000fe200078c08ff */
[----:B------:R2:W-:Y:S01]  /*3760*/  @P3 STG.E.U16 desc[UR14][R22.64], R5 ;  /* 0x0000000516003986 */ /* 0x0005e2000c10150e */
[----:B------:R-:W-:Y:S02]  /*3770*/  ISETP.LT.AND P3, PT, R18, UR7, !P0 ;  /* 0x0000000712007c0c */ /* 0x000fe4000c761270 */
[----:B-1----:R-:W-:-:S02]  /*3780*/  PRMT R20, R6, 0x7632, R20 ;  /* 0x0000763206147816 */ /* 0x002fc40000000014 */
[----:B--2---:R-:W-:Y:S02]  /*3790*/  LEA.HI.X.SX32 R5, R15, R14, 0x1, P6 ;  /* 0x0000000e0f057211 */ /* 0x004fe400030f0eff */
[----:B------:R-:W-:Y:S02]  /*37a0*/  LEA R18, P6, R19, R12, 0x1 ;  /* 0x0000000c13127211 */ /* 0x000fe400078c08ff */
[----:B------:R-:W-:Y:S01]  /*37b0*/  PRMT R23, R7, 0x7632, R23 ;  /* 0x0000763207177816 */ /* 0x000fe20000000017 */
[C---:B------:R-:W-:Y:S01]  /*37c0*/  IMAD R7, R0.reuse, 0x2, R19 ;  /* 0x0000000200077824 */ /* 0x040fe200078e0213 */
[----:B------:R-:W-:Y:S01]  /*37d0*/  LEA.HI.X.SX32 R19, R19, R14, 0x1, P6 ;  /* 0x0000000e13137211 */ /* 0x000fe200030f0eff */
[----:B------:R-:W-:Y:S02]  /*37e0*/  @P4 STG.E.U16 desc[UR14][R4.64], R20 ;  /* 0x0000001404004986 */ /* 0x000fe4000c10150e */
[C---:B------:R-:W-:Y:S01]  /*37f0*/  IMAD R15, R0.reuse, 0x2, R7 ;  /* 0x00000002000f7824 */ /* 0x040fe200078e0207 */
[-C--:B------:R-:W-:Y:S01]  /*3800*/  LEA R6, P4, R7, R12.reuse, 0x1 ;  /* 0x0000000c07067211 */ /* 0x080fe200078808ff */
[----:B------:R1:W-:Y:S02]  /*3810*/  @P5 STG.E.U16 desc[UR14][R18.64], R23 ;  /* 0x0000001712005986 */ /* 0x0003e4000c10150e */
[----:B------:R-:W-:Y:S01]  /*3820*/  IMAD R21, R0, 0x2, R15 ;  /* 0x0000000200157824 */ /* 0x000fe200078e020f */
[----:B------:R-:W-:-:S02]  /*3830*/  LEA R16, P5, R15, R12, 0x1 ;  /* 0x0000000c0f107211 */ /* 0x000fc400078a08ff */
[-C--:B------:R-:W-:Y:S02]  /*3840*/  LEA.HI.X.SX32 R7, R7, R14.reuse, 0x1, P4 ;  /* 0x0000000e07077211 */ /* 0x080fe400020f0eff */
[----:B------:R-:W-:Y:S02]  /*3850*/  ISETP.LT.AND P4, PT, R17, UR7, !P0 ;  /* 0x0000000711007c0c */ /* 0x000fe4000c781270 */
[----:B------:R-:W-:Y:S01]  /*3860*/  LEA.HI.X.SX32 R17, R15, R14, 0x1, P5 ;  /* 0x0000000e0f117211 */ /* 0x000fe200028f0eff */
[C---:B------:R-:W-:Y:S01]  /*3870*/  IMAD R15, R0.reuse, 0x2, R21 ;  /* 0x00000002000f7824 */ /* 0x040fe200078e0215 */
[----:B------:R-:W-:Y:S01]  /*3880*/  ISETP.LT.AND P5, PT, R13, UR7, !P0 ;  /* 0x000000070d007c0c */ /* 0x000fe2000c7a1270 */
[----:B0-----:R-:W-:Y:S02]  /*3890*/  @P3 STG.E.U16 desc[UR14][R6.64], R8 ;  /* 0x0000000806003986 */ /* 0x001fe4000c10150e */
[C---:B------:R-:W-:Y:S01]  /*38a0*/  IMAD R13, R0.reuse, 0x2, R15 ;  /* 0x00000002000d7824 */ /* 0x040fe200078e020f */
[-C--:B-1----:R-:W-:Y:S01]  /*38b0*/  LEA R18, P3, R15, R12.reuse, 0x1 ;  /* 0x0000000c0f127211 */ /* 0x082fe200078608ff */
[----:B------:R0:W-:Y:S01]  /*38c0*/  @P1 STG.E.U16 desc[UR14][R16.64], R9 ;  /* 0x0000000910001986 */ /* 0x0001e2000c10150e */
[----:B------:R-:W-:Y:S01]  /*38d0*/  LEA R4, P1, R21, R12, 0x1 ;  /* 0x0000000c15047211 */ /* 0x000fe200078208ff */
[----:B------:R-:W-:Y:S01]  /*38e0*/  IMAD R23, R0, 0x2, R13 ;  /* 0x0000000200177824 */ /* 0x000fe200078e020d */
[----:B------:R-:W-:-:S02]  /*38f0*/  LEA.HI.X.SX32 R19, R15, R14, 0x1, P3 ;  /* 0x0000000e0f137211 */ /* 0x000fc400018f0eff */
[----:B------:R-:W-:Y:S01]  /*3900*/  LEA.HI.X.SX32 R5, R21, R14, 0x1, P1 ;  /* 0x0000000e15057211 */ /* 0x000fe200008f0eff */
[C---:B------:R-:W-:Y:S01]  /*3910*/  IMAD R25, R0.reuse, 0x2, R23 ;  /* 0x0000000200197824 */ /* 0x040fe200078e0217 */
[----:B------:R-:W-:Y:S02]  /*3920*/  LEA R20, P6, R13, R12, 0x1 ;  /* 0x0000000c0d147211 */ /* 0x000fe400078c08ff */
[----:B------:R-:W-:Y:S01]  /*3930*/  ISETP.LT.AND P3, PT, R3, UR7, !P0 ;  /* 0x0000000703007c0c */ /* 0x000fe2000c761270 */
[----:B------:R1:W-:Y:S01]  /*3940*/  @P5 STG.E.U16 desc[UR14][R4.64], R10 ;  /* 0x0000000a04005986 */ /* 0x0003e2000c10150e */
[----:B------:R-:W-:Y:S01]  /*3950*/  LEA.HI.X.SX32 R21, R13, R14, 0x1, P6 ;  /* 0x0000000e0d157211 */ /* 0x000fe200030f0eff */
[----:B------:R-:W-:Y:S01]  /*3960*/  IMAD R13, R0, 0x2, R25 ;  /* 0x00000002000d7824 */ /* 0x000fe200078e0219 */
[-C--:B0-----:R-:W-:Y:S01]  /*3970*/  LEA R16, P1, R25, R12.reuse, 0x1 ;  /* 0x0000000c19107211 */ /* 0x081fe200078208ff */
[----:B------:R1:W-:Y:S01]  /*3980*/  @P4 STG.E.U16 desc[UR14][R18.64], R11 ;  /* 0x0000000b12004986 */ /* 0x0003e2000c10150e */
[----:B------:R-:W-:-:S02]  /*3990*/  LEA R6, P6, R23, R12, 0x1 ;  /* 0x0000000c17067211 */ /* 0x000fc400078c08ff */
[-C--:B------:R-:W-:Y:S02]  /*39a0*/  LEA.HI.X.SX32 R17, R25, R14.reuse, 0x1, P1 ;  /* 0x0000000e19117211 */ /* 0x080fe400008f0eff */
[----:B------:R-:W-:Y:S02]  /*39b0*/  ISETP.LT.AND P1, PT, R2, UR7, !P0 ;  /* 0x0000000702007c0c */ /* 0x000fe4000c721270 */
[----:B------:R-:W-:Y:S02]  /*39c0*/  ISETP.LT.AND P0, PT, R38, UR7, !P0 ;  /* 0x0000000726007c0c */ /* 0x000fe4000c701270 */
[----:B------:R-:W-:Y:S02]  /*39d0*/  PRMT R8, R8, 0x7632, R8 ;  /* 0x0000763208087816 */ /* 0x000fe40000000008 */
[----:B------:R-:W-:Y:S02]  /*39e0*/  LEA.HI.X.SX32 R7, R23, R14, 0x1, P6 ;  /* 0x0000000e17077211 */ /* 0x000fe400030f0eff */
[----:B------:R-:W-:Y:S01]  /*39f0*/  PRMT R3, R9, 0x7632, R3 ;  /* 0x0000763209037816 */ /* 0x000fe20000000003 */
[----:B------:R1:W-:Y:S01]  /*3a00*/  @P3 STG.E.U16 desc[UR14][R20.64], R8 ;  /* 0x0000000814003986 */ /* 0x0003e2000c10150e */
[----:B------:R-:W-:-:S02]  /*3a10*/  PRMT R0, R10, 0x7632, R0 ;  /* 0x000076320a007816 */ /* 0x000fc40000000000 */
[C---:B------:R-:W-:Y:S01]  /*3a20*/  LEA R12, P6, R13.reuse, R12, 0x1 ;  /* 0x0000000c0d0c7211 */ /* 0x040fe200078c08ff */
[----:B------:R1:W-:Y:S03]  /*3a30*/  @P2 STG.E.U16 desc[UR14][R6.64], R3 ;  /* 0x0000000306002986 */ /* 0x0003e6000c10150e */
[----:B------:R-:W-:Y:S01]  /*3a40*/  LEA.HI.X.SX32 R13, R13, R14, 0x1, P6 ;  /* 0x0000000e0d0d7211 */ /* 0x000fe200030f0eff */
[----:B------:R1:W-:Y:S01]  /*3a50*/  @P1 STG.E.U16 desc[UR14][R16.64], R0 ;  /* 0x0000000010001986 */ /* 0x0003e2000c10150e */
[----:B------:R-:W-:Y:S07]  /*3a60*/  @!P0 EXIT ;  /* 0x000000000000894d */ /* 0x000fee0003800000 */
[----:B-1----:R-:W-:-:S05]  /*3a70*/  PRMT R6, R11, 0x7632, R6 ;  /* 0x000076320b067816 */ /* 0x002fca0000000006 */
[----:B------:R-:W-:Y:S01]  /*3a80*/  STG.E.U16 desc[UR14][R12.64], R6 ;  /* 0x000000060c007986 */ /* 0x000fe2000c10150e */
[----:B------:R-:W-:Y:S05]  /*3a90*/  EXIT ;  /* 0x000000000000794d */ /* 0x000fea0003800000 */
.L_x_2:
[----:B------:R-:W-:-:S00]  /*3aa0*/  BRA `(.L_x_2) ;  /* 0xfffffffc00fc7947 */ /* 0x000fc0000383ffff */
[----:B------:R-:W-:-:S00]  /*3ab0*/  NOP ;  /* 0x0000000000007918 */ /* 0x000fc00000000000 */
        /* <DEDUP_REMOVED lines=12> */
.L_x_3:


//--------------------- .nv.shared.matmul_kernel  --------------------------
	.section	.nv.shared.matmul_kernel,"aw",@nobits
	.sectionflags	@""
	.align	16
	.zero		1024


//--------------------- .nv.shared.reserved.0     --------------------------
	.section	.nv.shared.reserved.0,"aw",@nobits
	.weak		__nv_reservedSMEM_offset_0_alias
	.size		__nv_reservedSMEM_offset_0_alias, 0, 0
	.other		__nv_reservedSMEM_offset_0_alias,@"STO_CUDA_RESERVED_SHARED STV_DEFAULT"
__nv_reservedSMEM_offset_0_alias:
	.zero		0


//--------------------- .nv.constant0.matmul_kernel --------------------------
	.section	.nv.constant0.matmul_kernel,"a",@progbits
	.sectionflags	@""
	.align	4
.nv.constant0.matmul_kernel:
	.zero		608


//--------------------- SYMBOLS --------------------------

	.type		.nv.reservedSmem.offset0,@object
	.size		.nv.reservedSmem.offset0,0x4
